def attn_fwd(
    Q,
    K,
    V,
    Out,
    Lse,
    sm_scale,
    stride_qz,
    stride_qh,
    stride_qm,
    stride_qk,
    stride_kz,
    stride_kh,
    stride_kn,
    stride_kk,
    stride_vz,
    stride_vh,
    stride_vn,
    stride_vk,
    stride_oz,
    stride_oh,
    stride_om,
    stride_ok,
    seqlen_q,
    seqlen_k,
    BLOCK_M: tl.constexpr,
    BLOCK_N: tl.constexpr,
    HEAD_DIM: tl.constexpr,
    CAUSAL: tl.constexpr,
):
    start_m = tl.program_id(0)
    off_hz = tl.program_id(1)
    q_off = off_hz * stride_qh
    k_off = off_hz * stride_kh
    v_off = off_hz * stride_vh
    offs_m = start_m * BLOCK_M + tl.arange(0, BLOCK_M)
    offs_d = tl.arange(0, HEAD_DIM)
    offs_n = tl.arange(0, BLOCK_N)
    q_ptrs = Q + q_off + offs_m[:, None] * stride_qm + offs_d[None, :] * stride_qk
    k_ptrs = K + k_off + offs_d[:, None] * stride_kk + offs_n[None, :] * stride_kn
    v_ptrs = V + v_off + offs_n[:, None] * stride_vn + offs_d[None, :] * stride_vk
    m_i = tl.full([BLOCK_M], float("-inf"), dtype=tl.float32)
    l_i = tl.zeros([BLOCK_M], dtype=tl.float32) + 1.0
    acc = tl.zeros([BLOCK_M, HEAD_DIM], dtype=tl.float32)
    q = tl.load(q_ptrs)
    acc, l_i, m_i = _attn_fwd_inner(
        acc,
        l_i,
        m_i,
        q,
        k_ptrs,
        v_ptrs,
        sm_scale,
        stride_kn,
        stride_vn,
        start_m,
        seqlen_k,
        BLOCK_M,
        BLOCK_N,
        HEAD_DIM,
        CAUSAL,
    )
    acc = acc / l_i[:, None]
    lse = m_i + tl.math.log2(l_i) / 1.4426950408889634
    o_ptrs = (
        Out
        + off_hz * stride_oh
        + offs_m[:, None] * stride_om
        + offs_d[None, :] * stride_ok
    )
    tl.store(o_ptrs, acc.to(Out.dtype.element_ty))
    tl.store(Lse + off_hz * seqlen_q + offs_m, lse)

# config = {"BLOCK_M": 32, "BLOCK_N": 128, "HEAD_DIM": 64, "arch": "sm_80", "causal": true, "dtype": "fp16", "num_stages": 2, "num_warps": 4}
# arch = sm_80


// ===== COMPILED SASS (sm_80) =====

	.target	sm_80

	.elftype	@"ET_EXEC"


//--------------------- .note.nv.tkinfo           --------------------------
	.section	.note.nv.tkinfo,"",@"SHT_NOTE"
	.sectionflags	@"SHF_NOTE_NV_TKINFO"
	.tkinfo
        /*0018*/ 	.word	0x00000002
        /*0030*/ 	.string	""
        /*0030*/ 	.string	"ptxas"
        /*0030*/ 	.string	"Cuda compilation tools, release 13.0, V13.0.88"
        /*0030*/ 	.string	"Build cuda_13.0.r13.0/compiler.36424714_0"
        /*0030*/ 	.string	"-v  -suppress-debug-info  -lineinfo  -arch sm_80 "



//--------------------- .note.nv.cuinfo           --------------------------
	.section	.note.nv.cuinfo,"",@"SHT_NOTE"
	.sectionflags	@"SHF_NOTE_NV_CUINFO"
        /*0018*/ 	.short	0x0002
        /*001a*/ 	.short	0x0050
        /*001c*/ 	.short	0x0082
	.zero		2


//--------------------- .nv.info                  --------------------------
	.section	.nv.info,"",@"SHT_CUDA_INFO"
	.align	4


	//----- nvinfo : EIATTR_REGCOUNT
	.align		4
        /*0000*/ 	.byte	0x04, 0x2f
        /*0002*/ 	.short	(.L_2 - .L_1)
	.align		4
.L_1:
        /*0004*/ 	.word	index@(attn_fwd)
        /*0008*/ 	.word	0x000000ff


	//----- nvinfo : EIATTR_FRAME_SIZE
	.align		4
.L_2:
        /*000c*/ 	.byte	0x04, 0x11
        /*000e*/ 	.short	(.L_4 - .L_3)
	.align		4
.L_3:
        /*0010*/ 	.word	index@(attn_fwd)
        /*0014*/ 	.word	0x00000280


	//----- nvinfo : EIATTR_MIN_STACK_SIZE
	.align		4
.L_4:
        /*0018*/ 	.byte	0x04, 0x12
        /*001a*/ 	.short	(.L_6 - .L_5)
	.align		4
.L_5:
        /*001c*/ 	.word	index@(attn_fwd)
        /*0020*/ 	.word	0x00000280
.L_6:


//--------------------- .nv.info.attn_fwd         --------------------------
	.section	.nv.info.attn_fwd,"",@"SHT_CUDA_INFO"
	.sectionflags	@""
	.align	4


	//----- nvinfo : EIATTR_CUDA_API_VERSION
	.align		4
        /*0000*/ 	.byte	0x04, 0x37
        /*0002*/ 	.short	(.L_8 - .L_7)
.L_7:
        /*0004*/ 	.word	0x00000082


	//----- nvinfo : EIATTR_SW2861232_WAR
	.align		4
.L_8:
        /*0008*/ 	.byte	0x01, 0x35
	.zero		2


	//----- nvinfo : EIATTR_PARAM_CBANK
	.align		4
        /*000c*/ 	.byte	0x04, 0x0a
        /*000e*/ 	.short	(.L_10 - .L_9)
	.align		4
.L_9:
        /*0010*/ 	.word	index@(.nv.constant0.attn_fwd)
        /*0014*/ 	.short	0x0160
        /*0016*/ 	.short	0x0088


	//----- nvinfo : EIATTR_CBANK_PARAM_SIZE
	.align		4
.L_10:
        /*0018*/ 	.byte	0x03, 0x19
        /*001a*/ 	.short	0x0088


	//----- nvinfo : EIATTR_KPARAM_INFO
	.align		4
        /*001c*/ 	.byte	0x04, 0x17
        /*001e*/ 	.short	(.L_12 - .L_11)
.L_11:
        /*0020*/ 	.word	0x00000000
        /*0024*/ 	.short	0x0019
        /*0026*/ 	.short	0x0080
        /*0028*/ 	.byte	0x00, 0xf4, 0x21, 0x00


	//----- nvinfo : EIATTR_KPARAM_INFO
	.align		4
.L_12:
        /*002c*/ 	.byte	0x04, 0x17
        /*002e*/ 	.short	(.L_14 - .L_13)
.L_13:
        /*0030*/ 	.word	0x00000000
        /*0034*/ 	.short	0x0018
        /*0036*/ 	.short	0x0078
        /*0038*/ 	.byte	0x00, 0xf4, 0x21, 0x00


	//----- nvinfo : EIATTR_KPARAM_INFO
	.align		4
.L_14:
        /*003c*/ 	.byte	0x04, 0x17
        /*003e*/ 	.short	(.L_16 - .L_15)
.L_15:
        /*0040*/ 	.word	0x00000000
        /*0044*/ 	.short	0x0017
        /*0046*/ 	.short	0x0070
        /*0048*/ 	.byte	0x00, 0xf0, 0x11, 0x00


	//----- nvinfo : EIATTR_KPARAM_INFO
	.align		4
.L_16:
        /*004c*/ 	.byte	0x04, 0x17
        /*004e*/ 	.short	(.L_18 - .L_17)
.L_17:
        /*0050*/ 	.word	0x00000000
        /*0054*/ 	.short	0x0016
        /*0056*/ 	.short	0x006c
        /*0058*/ 	.byte	0x00, 0xf0, 0x11, 0x00


	//----- nvinfo : EIATTR_KPARAM_INFO
	.align		4
.L_18:
        /*005c*/ 	.byte	0x04, 0x17
        /*005e*/ 	.short	(.L_20 - .L_19)
.L_19:
        /*0060*/ 	.word	0x00000000
        /*0064*/ 	.short	0x0015
        /*0066*/ 	.short	0x0068
        /*0068*/ 	.byte	0x00, 0xf0, 0x11, 0x00


	//----- nvinfo : EIATTR_KPARAM_INFO
	.align		4
.L_20:
        /*006c*/ 	.byte	0x04, 0x17
        /*006e*/ 	.short	(.L_22 - .L_21)
.L_21:
        /*0070*/ 	.word	0x00000000
        /*0074*/ 	.short	0x0014
        /*0076*/ 	.short	0x0064
        /*0078*/ 	.byte	0x00, 0xf0, 0x11, 0x00


	//----- nvinfo : EIATTR_KPARAM_INFO
	.align		4
.L_22:
        /*007c*/ 	.byte	0x04, 0x17
        /*007e*/ 	.short	(.L_24 - .L_23)
.L_23:
        /*0080*/ 	.word	0x00000000
        /*0084*/ 	.short	0x0013
        /*0086*/ 	.short	0x0060
        /*0088*/ 	.byte	0x00, 0xf0, 0x11, 0x00


	//----- nvinfo : EIATTR_KPARAM_INFO
	.align		4
.L_24:
        /*008c*/ 	.byte	0x04, 0x17
        /*008e*/ 	.short	(.L_26 - .L_25)
.L_25:
        /*0090*/ 	.word	0x00000000
        /*0094*/ 	.short	0x0012
        /*0096*/ 	.short	0x005c
        /*0098*/ 	.byte	0x00, 0xf0, 0x11, 0x00


	//----- nvinfo : EIATTR_KPARAM_INFO
	.align		4
.L_26:
        /*009c*/ 	.byte	0x04, 0x17
        /*009e*/ 	.short	(.L_28 - .L_27)
.L_27:
        /*00a0*/ 	.word	0x00000000
        /*00a4*/ 	.short	0x0011
        /*00a6*/ 	.short	0x0058
        /*00a8*/ 	.byte	0x00, 0xf0, 0x11, 0x00


	//----- nvinfo : EIATTR_KPARAM_INFO
	.align		4
.L_28:
        /*00ac*/ 	.byte	0x04, 0x17
        /*00ae*/ 	.short	(.L_30 - .L_29)
.L_29:
        /*00b0*/ 	.word	0x00000000
        /*00b4*/ 	.short	0x0010
        /*00b6*/ 	.short	0x0054
        /*00b8*/ 	.byte	0x00, 0xf0, 0x11, 0x00


	//----- nvinfo : EIATTR_KPARAM_INFO
	.align		4
.L_30:
        /*00bc*/ 	.byte	0x04, 0x17
        /*00be*/ 	.short	(.L_32 - .L_31)
.L_31:
        /*00c0*/ 	.word	0x00000000
        /*00c4*/ 	.short	0x000f
        /*00c6*/ 	.short	0x0050
        /*00c8*/ 	.byte	0x00, 0xf0, 0x11, 0x00


	//----- nvinfo : EIATTR_KPARAM_INFO
	.align		4
.L_32:
        /*00cc*/ 	.byte	0x04, 0x17
        /*00ce*/ 	.short	(.L_34 - .L_33)
.L_33:
        /*00d0*/ 	.word	0x00000000
        /*00d4*/ 	.short	0x000e
        /*00d6*/ 	.short	0x004c
        /*00d8*/ 	.byte	0x00, 0xf0, 0x11, 0x00


	//----- nvinfo : EIATTR_KPARAM_INFO
	.align		4
.L_34:
        /*00dc*/ 	.byte	0x04, 0x17
        /*00de*/ 	.short	(.L_36 - .L_35)
.L_35:
        /*00e0*/ 	.word	0x00000000
        /*00e4*/ 	.short	0x000d
        /*00e6*/ 	.short	0x0048
        /*00e8*/ 	.byte	0x00, 0xf0, 0x11, 0x00


	//----- nvinfo : EIATTR_KPARAM_INFO
	.align		4
.L_36:
        /*00ec*/ 	.byte	0x04, 0x17
        /*00ee*/ 	.short	(.L_38 - .L_37)
.L_37:
        /*00f0*/ 	.word	0x00000000
        /*00f4*/ 	.short	0x000c
        /*00f6*/ 	.short	0x0044
        /*00f8*/ 	.byte	0x00, 0xf0, 0x11, 0x00


	//----- nvinfo : EIATTR_KPARAM_INFO
	.align		4
.L_38:
        /*00fc*/ 	.byte	0x04, 0x17
        /*00fe*/ 	.short	(.L_40 - .L_39)
.L_39:
        /*0100*/ 	.word	0x00000000
        /*0104*/ 	.short	0x000b
        /*0106*/ 	.short	0x0040
        /*0108*/ 	.byte	0x00, 0xf0, 0x11, 0x00


	//----- nvinfo : EIATTR_KPARAM_INFO
	.align		4
.L_40:
        /*010c*/ 	.byte	0x04, 0x17
        /*010e*/ 	.short	(.L_42 - .L_41)
.L_41:
        /*0110*/ 	.word	0x00000000
        /*0114*/ 	.short	0x000a
        /*0116*/ 	.short	0x003c
        /*0118*/ 	.byte	0x00, 0xf0, 0x11, 0x00


	//----- nvinfo : EIATTR_KPARAM_INFO
	.align		4
.L_42:
        /*011c*/ 	.byte	0x04, 0x17
        /*011e*/ 	.short	(.L_44 - .L_43)
.L_43:
        /*0120*/ 	.word	0x00000000
        /*0124*/ 	.short	0x0009
        /*0126*/ 	.short	0x0038
        /*0128*/ 	.byte	0x00, 0xf0, 0x11, 0x00


	//----- nvinfo : EIATTR_KPARAM_INFO
	.align		4
.L_44:
        /*012c*/ 	.byte	0x04, 0x17
        /*012e*/ 	.short	(.L_46 - .L_45)
.L_45:
        /*0130*/ 	.word	0x00000000
        /*0134*/ 	.short	0x0008
        /*0136*/ 	.short	0x0034
        /*0138*/ 	.byte	0x00, 0xf0, 0x11, 0x00


	//----- nvinfo : EIATTR_KPARAM_INFO
	.align		4
.L_46:
        /*013c*/ 	.byte	0x04, 0x17
        /*013e*/ 	.short	(.L_48 - .L_47)
.L_47:
        /*0140*/ 	.word	0x00000000
        /*0144*/ 	.short	0x0007
        /*0146*/ 	.short	0x0030
        /*0148*/ 	.byte	0x00, 0xf0, 0x11, 0x00


	//----- nvinfo : EIATTR_KPARAM_INFO
	.align		4
.L_48:
        /*014c*/ 	.byte	0x04, 0x17
        /*014e*/ 	.short	(.L_50 - .L_49)
.L_49:
        /*0150*/ 	.word	0x00000000
        /*0154*/ 	.short	0x0006
        /*0156*/ 	.short	0x002c
        /*0158*/ 	.byte	0x00, 0xf0, 0x11, 0x00


	//----- nvinfo : EIATTR_KPARAM_INFO
	.align		4
.L_50:
        /*015c*/ 	.byte	0x04, 0x17
        /*015e*/ 	.short	(.L_52 - .L_51)
.L_51:
        /*0160*/ 	.word	0x00000000
        /*0164*/ 	.short	0x0005
        /*0166*/ 	.short	0x0028
        /*0168*/ 	.byte	0x00, 0xf0, 0x11, 0x00


	//----- nvinfo : EIATTR_KPARAM_INFO
	.align		4
.L_52:
        /*016c*/ 	.byte	0x04, 0x17
        /*016e*/ 	.short	(.L_54 - .L_53)
.L_53:
        /*0170*/ 	.word	0x00000000
        /*0174*/ 	.short	0x0004
        /*0176*/ 	.short	0x0020
        /*0178*/ 	.byte	0x00, 0xf4, 0x21, 0x00


	//----- nvinfo : EIATTR_KPARAM_INFO
	.align		4
.L_54:
        /*017c*/ 	.byte	0x04, 0x17
        /*017e*/ 	.short	(.L_56 - .L_55)
.L_55:
        /*0180*/ 	.word	0x00000000
        /*0184*/ 	.short	0x0003
        /*0186*/ 	.short	0x0018
        /*0188*/ 	.byte	0x00, 0xf4, 0x21, 0x00


	//----- nvinfo : EIATTR_KPARAM_INFO
	.align		4
.L_56:
        /*018c*/ 	.byte	0x04, 0x17
        /*018e*/ 	.short	(.L_58 - .L_57)
.L_57:
        /*0190*/ 	.word	0x00000000
        /*0194*/ 	.short	0x0002
        /*0196*/ 	.short	0x0010
        /*0198*/ 	.byte	0x00, 0xf4, 0x21, 0x00


	//----- nvinfo : EIATTR_KPARAM_INFO
	.align		4
.L_58:
        /*019c*/ 	.byte	0x04, 0x17
        /*019e*/ 	.short	(.L_60 - .L_59)
.L_59:
        /*01a0*/ 	.word	0x00000000
        /*01a4*/ 	.short	0x0001
        /*01a6*/ 	.short	0x0008
        /*01a8*/ 	.byte	0x00, 0xf4, 0x21, 0x00


	//----- nvinfo : EIATTR_KPARAM_INFO
	.align		4
.L_60:
        /*01ac*/ 	.byte	0x04, 0x17
        /*01ae*/ 	.short	(.L_62 - .L_61)
.L_61:
        /*01b0*/ 	.word	0x00000000
        /*01b4*/ 	.short	0x0000
        /*01b6*/ 	.short	0x0000
        /*01b8*/ 	.byte	0x00, 0xf4, 0x21, 0x00


	//----- nvinfo : EIATTR_MAXREG_COUNT
	.align		4
.L_62:
        /*01bc*/ 	.byte	0x03, 0x1b
        /*01be*/ 	.short	0x00ff


	//----- nvinfo : EIATTR_NUM_BARRIERS
	.align		4
        /*01c0*/ 	.byte	0x02, 0x4c
        /*01c2*/ 	.byte	0x01
	.zero		1


	//----- nvinfo : EIATTR_ANNOTATIONS
	.align		4
        /*01c4*/ 	.byte	0x04, 0x55
        /*01c6*/ 	.short	(.L_64 - .L_63)


	//   ....[0]....
.L_63:
        /*01c8*/ 	.word	0x00000001
        /*01cc*/ 	.byte	0x00, 0x0c, 0x00, 0x00, 0x01, 0x00, 0x00, 0x00, 0x60, 0x0c, 0x00, 0x00, 0x01, 0x00, 0x00, 0x00
        /* <DEDUP_REMOVED lines=78> */
        /*06bc*/ 	.byte	0x30, 0x46, 0x00, 0x00, 0x01, 0x00, 0x00, 0x00, 0x30, 0x4c, 0x00, 0x00


	//----- nvinfo : EIATTR_MERCURY_ISA_VERSION
	.align		4
.L_64:
        /*06c8*/ 	.byte	0x03, 0x5f
        /*06ca*/ 	.short	0x0000


	//----- nvinfo : EIATTR_COOP_GROUP_MASK_REGIDS
	.align		4
        /*06cc*/ 	.byte	0x04, 0x29
        /*06ce*/ 	.short	(.L_66 - .L_65)


	//   ....[0]....
.L_65:
        /*06d0*/ 	.word	0xffffffff


	//   ....[1]....
        /*06d4*/ 	.word	0xffffffff


	//   ....[2]....
        /*06d8*/ 	.word	0xffffffff


	//   ....[3]....
        /*06dc*/ 	.word	0xffffffff


	//   ....[4]....
        /*06e0*/ 	.word	0xffffffff


	//   ....[5]....
        /*06e4*/ 	.word	0xffffffff


	//   ....[6]....
        /*06e8*/ 	.word	0xffffffff


	//   ....[7]....
        /*06ec*/ 	.word	0xffffffff


	//   ....[8]....
        /*06f0*/ 	.word	0xffffffff


	//   ....[9]....
        /*06f4*/ 	.word	0xffffffff


	//   ....[10]....
        /*06f8*/ 	.word	0xffffffff


	//   ....[11]....
        /*06fc*/ 	.word	0xffffffff


	//   ....[12]....
        /*0700*/ 	.word	0xffffffff


	//   ....[13]....
        /*0704*/ 	.word	0xffffffff


	//   ....[14]....
        /*0708*/ 	.word	0xffffffff


	//   ....[15]....
        /*070c*/ 	.word	0xffffffff


	//   ....[16]....
        /*0710*/ 	.word	0xffffffff


	//   ....[17]....
        /*0714*/ 	.word	0xffffffff


	//   ....[18]....
        /*0718*/ 	.word	0xffffffff


	//   ....[19]....
        /*071c*/ 	.word	0xffffffff


	//----- nvinfo : EIATTR_COOP_GROUP_INSTR_OFFSETS
	.align		4
.L_66:
        /*0720*/ 	.byte	0x04, 0x28
        /*0722*/ 	.short	(.L_68 - .L_67)


	//   ....[0]....
.L_67:
        /*0724*/ 	.word	0x00004a10


	//   ....[1]....
        /*0728*/ 	.word	0x00004a20


	//   ....[2]....
        /*072c*/ 	.word	0x00004a30


	//   ....[3]....
        /*0730*/ 	.word	0x00004a40


	//   ....[4]....
        /*0734*/ 	.word	0x00004a90


	//   ....[5]....
        /*0738*/ 	.word	0x00004aa0


	//   ....[6]....
        /*073c*/ 	.word	0x00004ab0


	//   ....[7]....
        /*0740*/ 	.word	0x00004ac0


	//   ....[8]....
        /*0744*/ 	.word	0x00004b90


	//   ....[9]....
        /*0748*/ 	.word	0x00004bb0


	//   ....[10]....
        /*074c*/ 	.word	0x00005450


	//   ....[11]....
        /*0750*/ 	.word	0x00005460


	//   ....[12]....
        /*0754*/ 	.word	0x00005470


	//   ....[13]....
        /*0758*/ 	.word	0x00005480


	//   ....[14]....
        /*075c*/ 	.word	0x000054d0


	//   ....[15]....
        /*0760*/ 	.word	0x000054e0


	//   ....[16]....
        /*0764*/ 	.word	0x000054f0


	//   ....[17]....
        /*0768*/ 	.word	0x00005500


	//   ....[18]....
        /*076c*/ 	.word	0x000055c0


	//   ....[19]....
        /*0770*/ 	.word	0x000055e0


	//----- nvinfo : EIATTR_EXIT_INSTR_OFFSETS
	.align		4
.L_68:
        /*0774*/ 	.byte	0x04, 0x1c
        /*0776*/ 	.short	(.L_70 - .L_69)


	//   ....[0]....
.L_69:
        /*0778*/ 	.word	0x00008040


	//   ....[1]....
        /*077c*/ 	.word	0x000080e0


	//----- nvinfo : EIATTR_REQNTID
	.align		4
.L_70:
        /*0780*/ 	.byte	0x04, 0x10
        /*0782*/ 	.short	(.L_72 - .L_71)
.L_71:
        /*0784*/ 	.word	0x00000080
        /*0788*/ 	.word	0x00000001
        /*078c*/ 	.word	0x00000001
.L_72:


//--------------------- .nv.callgraph             --------------------------
	.section	.nv.callgraph,"",@"SHT_CUDA_CALLGRAPH"
	.align	4
	.sectionentsize	8
	.align		4
        /*0000*/ 	.word	0x00000000
	.align		4
        /*0004*/ 	.word	0xffffffff
	.align		4
        /*0008*/ 	.word	0x00000000
	.align		4
        /*000c*/ 	.word	0xfffffffe
	.align		4
        /*0010*/ 	.word	0x00000000
	.align		4
        /*0014*/ 	.word	0xfffffffd
	.align		4
        /*0018*/ 	.word	0x00000000
	.align		4
        /*001c*/ 	.word	0xfffffffc


//--------------------- .nv.rel.action            --------------------------
	.section	.nv.rel.action,"",@"SHT_CUDA_RELOCINFO"
	.align	8
	.sectionentsize	8
        /*0000*/ 	.byte	0x73, 0x00, 0x00, 0x00, 0x00, 0x00, 0x00, 0x00, 0x00, 0x00, 0x00, 0x11, 0x25, 0x00, 0x05, 0x36


//--------------------- .nv.constant4             --------------------------
	.section	.nv.constant4,"a",@progbits
	.align	8
	.align		8
.nv.constant4:
        /*0000*/ 	.dword	_$_str


//--------------------- .nv.constant0.attn_fwd    --------------------------
	.section	.nv.constant0.attn_fwd,"a",@progbits
	.sectionflags	@""
	.align	4
.nv.constant0.attn_fwd:
	.zero		488


//--------------------- .text.attn_fwd            --------------------------
	.section	.text.attn_fwd,"ax",@progbits
	.sectioninfo	@"SHI_REGISTERS=255"
	.align	128
        .global         attn_fwd
        .type           attn_fwd,@function
        .size           attn_fwd,(.L_x_3 - attn_fwd)
        .other          attn_fwd,@"STO_CUDA_ENTRY STV_DEFAULT"
attn_fwd:
.text.attn_fwd:
[----:B------:R-:W-:Y:S02]  /*0000*/  IMAD.MOV.U32 R1, RZ, RZ, c[0x0][0x28] ;  /* 0x00000a00ff017624 */ /* 0x000fe400078e00ff */
[----:B------:R-:W0:Y:S01]  /*0010*/  S2R R16, SR_CTAID.X ;  /* 0x0000000000107919 */ /* 0x000e220000002500 */
[----:B------:R-:W-:Y:S01]  /*0020*/  IMAD.MOV.U32 R21, RZ, RZ, c[0x0][0x198] ;  /* 0x00006600ff157624 */ /* 0x000fe200078e00ff */
[----:B------:R-:W-:Y:S01]  /*0030*/  ULDC.64 UR6, c[0x0][0x118] ;  /* 0x0000460000067ab9 */ /* 0x000fe20000000a00 */
[----:B------:R-:W-:Y:S01]  /*0040*/  IADD3 R1, R1, -0x280, RZ ;  /* 0xfffffd8001017810 */ /* 0x000fe20007ffe0ff */
[----:B------:R-:W1:Y:S04]  /*0050*/  S2R R103, SR_TID.X ;  /* 0x0000000000677919 */ /* 0x000e680000002100 */
[----:B------:R-:W2:Y:S01]  /*0060*/  S2R R30, SR_CTAID.Y ;  /* 0x00000000001e7919 */ /* 0x000ea20000002600 */
[----:B0-----:R-:W-:Y:S01]  /*0070*/  IMAD.SHL.U32 R16, R16, 0x20, RZ ;  /* 0x0000002010107824 */ /* 0x001fe200078e00ff */
[----:B-1----:R-:W-:-:S04]  /*0080*/  SHF.R.U32.HI R17, RZ, 0x5, R103 ;  /* 0x00000005ff117819 */ /* 0x002fc80000011667 */
[----:B------:R-:W-:Y:S02]  /*0090*/  LOP3.LUT R2, R16, 0x1f, R103, 0xf8, !PT ;  /* 0x0000001f10027812 */ /* 0x000fe400078ef867 */
[----:B------:R-:W-:Y:S01]  /*00a0*/  SGXT.U32 R17, R17, 0x2 ;  /* 0x000000021111781a */ /* 0x000fe20000000000 */
[----:B--2---:R-:W-:Y:S02]  /*00b0*/  IMAD R0, R30, c[0x0][0x190], RZ ;  /* 0x000064001e007a24 */ /* 0x004fe400078e02ff */
[----:B------:R-:W-:Y:S02]  /*00c0*/  IMAD R3, R2, c[0x0][0x194], RZ ;  /* 0x0000650002037a24 */ /* 0x000fe400078e02ff */
[----:B------:R-:W-:Y:S01]  /*00d0*/  IMAD R4, R17, c[0x0][0x198], RZ ;  /* 0x0000660011047a24 */ /* 0x000fe200078e02ff */
[----:B------:R-:W-:Y:S01]  /*00e0*/  SHF.L.U32 R2, R0, 0x1, RZ ;  /* 0x0000000100027819 */ /* 0x000fe200000006ff */
[----:B------:R-:W-:Y:S02]  /*00f0*/  IMAD.SHL.U32 R5, R3, 0x2, RZ ;  /* 0x0000000203057824 */ /* 0x000fe400078e00ff */
[----:B------:R-:W-:-:S02]  /*0100*/  IMAD R8, R21, 0x4, R4 ;  /* 0x0000000415087824 */ /* 0x000fc400078e0204 */
[----:B------:R-:W-:Y:S01]  /*0110*/  IMAD.HI R0, R0, 0x2, RZ ;  /* 0x0000000200007827 */ /* 0x000fe200078e02ff */
[----:B------:R-:W-:-:S03]  /*0120*/  IADD3 R33, P0, P1, R5, c[0x0][0x160], R2 ;  /* 0x0000580005217a10 */ /* 0x000fc6000791e002 */
[----:B------:R-:W-:-:S04]  /*0130*/  IMAD.HI R3, R3, 0x2, RZ ;  /* 0x0000000203037827 */ /* 0x000fc800078e02ff */
[----:B------:R-:W-:Y:S01]  /*0140*/  IMAD R5, R21, 0x4, R8 ;  /* 0x0000000415057824 */ /* 0x000fe200078e0208 */
[----:B------:R-:W-:Y:S02]  /*0150*/  IADD3.X R35, R3, c[0x0][0x164], R0, P0, P1 ;  /* 0x0000590003237a10 */ /* 0x000fe400007e2400 */
[C---:B------:R-:W-:Y:S02]  /*0160*/  LEA R2, P0, R4.reuse, R33, 0x1 ;  /* 0x0000002104027211 */ /* 0x040fe400078008ff */
[----:B------:R-:W-:Y:S02]  /*0170*/  LEA R0, R21, R5, 0x2 ;  /* 0x0000000515007211 */ /* 0x000fe400078e10ff */
[----:B------:R-:W-:Y:S02]  /*0180*/  LEA R6, P1, R5, R33, 0x1 ;  /* 0x0000002105067211 */ /* 0x000fe400078208ff */
[----:B------:R-:W-:Y:S02]  /*0190*/  LEA.HI.X.SX32 R3, R4, R35, 0x1, P0 ;  /* 0x0000002304037211 */ /* 0x000fe400000f0eff */
[C---:B------:R-:W-:Y:S01]  /*01a0*/  LEA R4, P0, R8.reuse, R33, 0x1 ;  /* 0x0000002108047211 */ /* 0x040fe200078008ff */
[----:B------:R-:W-:Y:S01]  /*01b0*/  IMAD R11, R21, 0x4, R0 ;  /* 0x00000004150b7824 */ /* 0x000fe200078e0200 */
[-C--:B------:R-:W-:Y:S01]  /*01c0*/  LEA.HI.X.SX32 R7, R5, R35.reuse, 0x1, P1 ;  /* 0x0000002305077211 */ /* 0x080fe200008f0eff */
[----:B------:R0:W2:Y:S01]  /*01d0*/  LDG.E.U16 R23, [R2.64] ;  /* 0x0000000602177981 */ /* 0x0000a2000c1e1500 */
[----:B------:R-:W-:Y:S01]  /*01e0*/  LEA.HI.X.SX32 R5, R8, R35, 0x1, P0 ;  /* 0x0000002308057211 */ /* 0x000fe200000f0eff */
[----:B------:R-:W-:Y:S01]  /*01f0*/  IMAD R12, R21, 0x4, R11 ;  /* 0x00000004150c7824 */ /* 0x000fe200078e020b */
[-C--:B------:R-:W-:Y:S01]  /*0200*/  LEA R8, P0, R0, R33.reuse, 0x1 ;  /* 0x0000002100087211 */ /* 0x080fe200078008ff */
[----:B------:R1:W3:Y:S01]  /*0210*/  LDG.E.U16 R25, [R6.64] ;  /* 0x0000000606197981 */ /* 0x0002e2000c1e1500 */
[----:B------:R-:W-:-:S02]  /*0220*/  LEA R10, P1, R11, R33, 0x1 ;  /* 0x000000210b0a7211 */ /* 0x000fc400078208ff */
[----:B------:R-:W-:Y:S01]  /*0230*/  LEA.HI.X.SX32 R9, R0, R35, 0x1, P0 ;  /* 0x0000002300097211 */ /* 0x000fe200000f0eff */
[----:B------:R-:W-:Y:S01]  /*0240*/  IMAD R0, R21, 0x4, R12 ;  /* 0x0000000415007824 */ /* 0x000fe200078e020c */
[----:B------:R4:W5:Y:S01]  /*0250*/  LDG.E.U16 R22, [R4.64] ;  /* 0x0000000604167981 */ /* 0x000962000c1e1500 */
[C---:B0-----:R-:W-:Y:S02]  /*0260*/  LEA R2, P0, R12.reuse, R33, 0x1 ;  /* 0x000000210c027211 */ /* 0x041fe400078008ff */
[-C--:B------:R-:W-:Y:S01]  /*0270*/  LEA.HI.X.SX32 R11, R11, R35.reuse, 0x1, P1 ;  /* 0x000000230b0b7211 */ /* 0x080fe200008f0eff */
[----:B------:R0:W5:Y:S01]  /*0280*/  LDG.E.U16 R24, [R8.64] ;  /* 0x0000000608187981 */ /* 0x000162000c1e1500 */
[C---:B------:R-:W-:Y:S02]  /*0290*/  LEA R13, R21.reuse, R0, 0x2 ;  /* 0x00000000150d7211 */ /* 0x040fe400078e10ff */
[----:B------:R-:W-:Y:S01]  /*02a0*/  LEA.HI.X.SX32 R3, R12, R35, 0x1, P0 ;  /* 0x000000230c037211 */ /* 0x000fe200000f0eff */
[----:B------:R0:W5:Y:S02]  /*02b0*/  LDG.E.U16 R27, [R10.64] ;  /* 0x000000060a1b7981 */ /* 0x000164000c1e1500 */
[C---:B------:R-:W-:Y:S01]  /*02c0*/  IMAD R14, R21.reuse, 0x4, R13 ;  /* 0x00000004150e7824 */ /* 0x040fe200078e020d */
[C---:B-1----:R-:W-:Y:S01]  /*02d0*/  LEA R6, P0, R0.reuse, R33, 0x1 ;  /* 0x0000002100067211 */ /* 0x042fe200078008ff */
[----:B------:R1:W5:Y:S02]  /*02e0*/  LDG.E.U16 R26, [R2.64] ;  /* 0x00000006021a7981 */ /* 0x000364000c1e1500 */
[----:B------:R-:W-:Y:S01]  /*02f0*/  IMAD R18, R21, 0x4, R14 ;  /* 0x0000000415127824 */ /* 0x000fe200078e020e */
[----:B------:R-:W-:-:S03]  /*0300*/  LEA.HI.X.SX32 R7, R0, R35, 0x1, P0 ;  /* 0x0000002300077211 */ /* 0x000fc600000f0eff */
[----:B------:R-:W-:Y:S01]  /*0310*/  IMAD R0, R21, 0x4, R18 ;  /* 0x0000000415007824 */ /* 0x000fe200078e0212 */
[----:B----4-:R-:W-:Y:S01]  /*0320*/  LEA R4, P0, R13, R33, 0x1 ;  /* 0x000000210d047211 */ /* 0x010fe200078008ff */
[----:B------:R4:W5:Y:S03]  /*0330*/  LDG.E.U16 R29, [R6.64] ;  /* 0x00000006061d7981 */ /* 0x000966000c1e1500 */
[----:B------:R-:W-:Y:S02]  /*0340*/  LEA R19, R21, R0, 0x2 ;  /* 0x0000000015137211 */ /* 0x000fe400078e10ff */
[----:B------:R-:W-:Y:S02]  /*0350*/  LEA.HI.X.SX32 R5, R13, R35, 0x1, P0 ;  /* 0x000000230d057211 */ /* 0x000fe400000f0eff */
[-C--:B0-----:R-:W-:Y:S01]  /*0360*/  LEA R8, P0, R0, R33.reuse, 0x1 ;  /* 0x0000002100087211 */ /* 0x081fe200078008ff */
[----:B------:R-:W-:Y:S01]  /*0370*/  IMAD R11, R21, 0x4, R19 ;  /* 0x00000004150b7824 */ /* 0x000fe200078e0213 */
[----:B------:R-:W-:Y:S01]  /*0380*/  LEA R12, P1, R14, R33, 0x1 ;  /* 0x000000210e0c7211 */ /* 0x000fe200078208ff */
[----:B------:R0:W5:Y:S01]  /*0390*/  LDG.E.U16 R28, [R4.64] ;  /* 0x00000006041c7981 */ /* 0x000162000c1e1500 */
[----:B------:R-:W-:-:S02]  /*03a0*/  LEA.HI.X.SX32 R9, R0, R35, 0x1, P0 ;  /* 0x0000002300097211 */ /* 0x000fc400000f0eff */
[----:B------:R-:W-:Y:S01]  /*03b0*/  LEA R10, P0, R11, R33, 0x1 ;  /* 0x000000210b0a7211 */ /* 0x000fe200078008ff */
[----:B------:R-:W-:-:S03]  /*03c0*/  IMAD R20, R21, 0x4, R11 ;  /* 0x0000000415147824 */ /* 0x000fc600078e020b */
[----:B------:R-:W-:Y:S01]  /*03d0*/  LEA.HI.X.SX32 R11, R11, R35, 0x1, P0 ;  /* 0x000000230b0b7211 */ /* 0x000fe200000f0eff */
[----:B------:R-:W-:Y:S01]  /*03e0*/  IMAD R0, R21, 0x4, R20 ;  /* 0x0000000415007824 */ /* 0x000fe200078e0214 */
[----:B-1----:R-:W-:Y:S01]  /*03f0*/  LEA R2, P0, R18, R33, 0x1 ;  /* 0x0000002112027211 */ /* 0x002fe200078008ff */
[----:B------:R1:W5:Y:S01]  /*0400*/  LDG.E.U16 R9, [R8.64] ;  /* 0x0000000608097981 */ /* 0x000362000c1e1500 */
[-C--:B------:R-:W-:Y:S02]  /*0410*/  LEA.HI.X.SX32 R13, R14, R35.reuse, 0x1, P1 ;  /* 0x000000230e0d7211 */ /* 0x080fe400008f0eff */
[----:B------:R-:W-:Y:S01]  /*0420*/  LEA.HI.X.SX32 R3, R18, R35, 0x1, P0 ;  /* 0x0000002312037211 */ /* 0x000fe200000f0eff */
[----:B------:R4:W5:Y:S01]  /*0430*/  LDG.E.U16 R11, [R10.64] ;  /* 0x000000060a0b7981 */ /* 0x000962000c1e1500 */
[-C--:B0-----:R-:W-:Y:S02]  /*0440*/  LEA R4, P0, R19, R33.reuse, 0x1 ;  /* 0x0000002113047211 */ /* 0x081fe400078008ff */
[----:B------:R-:W-:Y:S01]  /*0450*/  LEA R21, R21, R0, 0x2 ;  /* 0x0000000015157211 */ /* 0x000fe200078e10ff */
[----:B------:R0:W5:Y:S01]  /*0460*/  LDG.E.U16 R31, [R12.64] ;  /* 0x000000060c1f7981 */ /* 0x000162000c1e1500 */
[----:B------:R-:W-:-:S02]  /*0470*/  LEA R14, P1, R0, R33, 0x1 ;  /* 0x00000021000e7211 */ /* 0x000fc400078208ff */
[-C--:B------:R-:W-:Y:S01]  /*0480*/  LEA.HI.X.SX32 R5, R19, R35.reuse, 0x1, P0 ;  /* 0x0000002313057211 */ /* 0x080fe200000f0eff */
[----:B-1----:R1:W5:Y:S01]  /*0490*/  LDG.E.U16 R8, [R2.64] ;  /* 0x0000000602087981 */ /* 0x002362000c1e1500 */
[----:B------:R-:W-:-:S03]  /*04a0*/  LEA.HI.X.SX32 R15, R0, R35, 0x1, P1 ;  /* 0x00000023000f7211 */ /* 0x000fc600008f0eff */
[----:B------:R1:W5:Y:S01]  /*04b0*/  LDG.E.U16 R18, [R4.64] ;  /* 0x0000000604127981 */ /* 0x000362000c1e1500 */
[----:B0-----:R-:W-:-:S03]  /*04c0*/  LEA R12, P0, R21, R33, 0x1 ;  /* 0x00000021150c7211 */ /* 0x001fc600078008ff */
[----:B------:R0:W5:Y:S01]  /*04d0*/  LDG.E.U16 R15, [R14.64] ;  /* 0x000000060e0f7981 */ /* 0x000162000c1e1500 */
[----:B------:R-:W-:-:S05]  /*04e0*/  LEA.HI.X.SX32 R13, R21, R35, 0x1, P0 ;  /* 0x00000023150d7211 */ /* 0x000fca00000f0eff */
[----:B------:R0:W5:Y:S01]  /*04f0*/  LDG.E.U16 R12, [R12.64] ;  /* 0x000000060c0c7981 */ /* 0x000162000c1e1500 */
[----:B----4-:R-:W-:-:S04]  /*0500*/  LEA R6, P1, R20, R33, 0x1 ;  /* 0x0000002114067211 */ /* 0x010fc800078208ff */
[----:B------:R-:W-:-:S05]  /*0510*/  LEA.HI.X.SX32 R7, R20, R35, 0x1, P1 ;  /* 0x0000002314077211 */ /* 0x000fca00008f0eff */
[----:B------:R4:W5:Y:S01]  /*0520*/  LDG.E.U16 R6, [R6.64] ;  /* 0x0000000606067981 */ /* 0x000962000c1e1500 */
[----:B------:R-:W-:Y:S02]  /*0530*/  LOP3.LUT R10, R103, 0x3f, RZ, 0xc0, !PT ;  /* 0x0000003f670a7812 */ /* 0x000fe400078ec0ff */
[----:B------:R-:W-:-:S03]  /*0540*/  SHF.R.S32.HI R0, RZ, 0x6, R103 ;  /* 0x00000006ff007819 */ /* 0x000fc60000011467 */
[----:B------:R-:W-:Y:S01]  /*0550*/  IMAD.SHL.U32 R19, R10, 0x2, RZ ;  /* 0x000000020a137824 */ /* 0x000fe200078e00ff */
[----:B------:R-:W-:Y:S02]  /*0560*/  SGXT R0, R0, 0x1 ;  /* 0x000000010000781a */ /* 0x000fe40000000200 */
[----:B0-----:R-:W-:Y:S02]  /*0570*/  SHF.R.S32.HI R14, RZ, 0x4, R103 ;  /* 0x00000004ff0e7819 */ /* 0x001fe40000011467 */
[----:B------:R-:W-:Y:S02]  /*0580*/  LOP3.LUT R0, R19, 0x90, R0, 0x78, !PT ;  /* 0x0000009013007812 */ /* 0x000fe400078e7800 */
[----:B------:R-:W-:Y:S01]  /*0590*/  SGXT R14, R14, 0x1 ;  /* 0x000000010e0e781a */ /* 0x000fe20000000200 */
[----:B-1----:R-:W-:Y:S01]  /*05a0*/  IMAD.SHL.U32 R3, R103, 0x4, RZ ;  /* 0x0000000467037824 */ /* 0x002fe200078e00ff */
[----:B------:R-:W-:Y:S02]  /*05b0*/  LOP3.LUT R249, R0, 0x20, RZ, 0x3c, !PT ;  /* 0x0000002000f97812 */ /* 0x000fe400078e3cff */
[----:B------:R-:W-:-:S04]  /*05c0*/  LOP3.LUT R14, R14, 0x804, RZ, 0xc0, !PT ;  /* 0x000008040e0e7812 */ /* 0x000fc800078ec0ff */
[----:B------:R-:W-:Y:S02]  /*05d0*/  LOP3.LUT R2, R14, 0x80, R3, 0xf8, !PT ;  /* 0x000000800e027812 */ /* 0x000fe400078ef803 */
[----:B------:R-:W-:-:S04]  /*05e0*/  IADD3 R3, R16, 0x20, RZ ;  /* 0x0000002010037810 */ /* 0x000fc80007ffe0ff */
[----:B------:R-:W-:Y:S02]  /*05f0*/  ISETP.GE.AND P1, PT, R3, 0x1, PT ;  /* 0x000000010300780c */ /* 0x000fe40003f26270 */
[----:B------:R-:W-:Y:S01]  /*0600*/  LOP3.LUT R45, R103, 0x7f, RZ, 0xc0, !PT ;  /* 0x0000007f672d7812 */ /* 0x000fe200078ec0ff */
[----:B------:R-:W-:Y:S01]  /*0610*/  IMAD.MOV.U32 R2, RZ, RZ, 0x3f800000 ;  /* 0x3f800000ff027424 */ /* 0x000fe200078e00ff */
[----:B------:R-:W-:Y:S01]  /*0620*/  MOV R52, 0xff800000 ;  /* 0xff80000000347802 */ /* 0x000fe20000000f00 */
[----:B------:R-:W-:Y:S01]  /*0630*/  IMAD.MOV.U32 R53, RZ, RZ, -0x800000 ;  /* 0xff800000ff357424 */ /* 0x000fe200078e00ff */
[----:B------:R-:W-:Y:S01]  /*0640*/  MOV R4, 0x3f800000 ;  /* 0x3f80000000047802 */ /* 0x000fe20000000f00 */
[----:B------:R-:W-:Y:S01]  /*0650*/  IMAD.MOV.U32 R54, RZ, RZ, -0x800000 ;  /* 0xff800000ff367424 */ /* 0x000fe200078e00ff */
[----:B------:R-:W-:Y:S01]  /*0660*/  CS2R R72, SRZ ;  /* 0x0000000000487805 */ /* 0x000fe2000001ff00 */
[----:B------:R-:W-:Y:S01]  /*0670*/  IMAD.MOV.U32 R55, RZ, RZ, -0x800000 ;  /* 0xff800000ff377424 */ /* 0x000fe200078e00ff */
[----:B------:R-:W-:Y:S01]  /*0680*/  CS2R R74, SRZ ;  /* 0x00000000004a7805 */ /* 0x000fe2000001ff00 */
[----:B------:R-:W-:Y:S01]  /*0690*/  IMAD.MOV.U32 R5, RZ, RZ, 0x3f800000 ;  /* 0x3f800000ff057424 */ /* 0x000fe200078e00ff */
[----:B------:R-:W-:Y:S01]  /*06a0*/  CS2R R80, SRZ ;  /* 0x0000000000507805 */ /* 0x000fe2000001ff00 */
[----:B------:R-:W-:Y:S01]  /*06b0*/  CS2R R82, SRZ ;  /* 0x0000000000527805 */ /* 0x000fe2000001ff00 */
[----:B------:R-:W-:Y:S01]  /*06c0*/  CS2R R76, SRZ ;  /* 0x00000000004c7805 */ /* 0x000fe2000001ff00 */
[----:B------:R-:W-:Y:S01]  /*06d0*/  CS2R R78, SRZ ;  /* 0x00000000004e7805 */ /* 0x000fe2000001ff00 */
[----:B------:R-:W-:Y:S01]  /*06e0*/  CS2R R84, SRZ ;  /* 0x0000000000547805 */ /* 0x000fe2000001ff00 */
[----:B------:R-:W-:Y:S01]  /*06f0*/  CS2R R86, SRZ ;  /* 0x0000000000567805 */ /* 0x000fe2000001ff00 */
[----:B------:R-:W-:Y:S01]  /*0700*/  ISETP.GE.U32.AND P0, PT, R45, 0x20, PT ;  /* 0x000000202d00780c */ /* 0x000fe20003f06070 */
[----:B----4-:R-:W-:Y:S01]  /*0710*/  IMAD R7, R17, c[0x0][0x1c8], RZ ;  /* 0x0000720011077a24 */ /* 0x010fe200078e02ff */
[----:B------:R-:W-:-:S02]  /*0720*/  LOP3.LUT R13, R103, 0x1c, RZ, 0xc0, !PT ;  /* 0x0000001c670d7812 */ /* 0x000fc400078ec0ff */
[C---:B------:R-:W-:Y:S01]  /*0730*/  LOP3.LUT R14, R103.reuse, 0x7, RZ, 0xc0, !PT ;  /* 0x00000007670e7812 */ /* 0x040fe200078ec0ff */
[----:B--2---:R-:W-:Y:S04]  /*0740*/  STS.U16 [R0+0x6000], R23 ;  /* 0x0060001700007388 */ /* 0x004fe80000000400 */
[----:B---3--:R-:W-:Y:S04]  /*0750*/  STS.U16 [R0+0x6200], R25 ;  /* 0x0062001900007388 */ /* 0x008fe80000000400 */
[----:B-----5:R-:W-:Y:S04]  /*0760*/  STS.U16 [R0+0x6400], R27 ;  /* 0x0064001b00007388 */ /* 0x020fe80000000400 */
[----:B------:R-:W-:Y:S04]  /*0770*/  STS.U16 [R0+0x6600], R29 ;  /* 0x0066001d00007388 */ /* 0x000fe80000000400 */
[----:B------:R0:W-:Y:S04]  /*0780*/  STS.U16 [R0+0x6a00], R9 ;  /* 0x006a000900007388 */ /* 0x0001e80000000400 */
[----:B------:R-:W-:Y:S04]  /*0790*/  STS.U16 [R0+0x6c00], R11 ;  /* 0x006c000b00007388 */ /* 0x000fe80000000400 */
        /* <DEDUP_REMOVED lines=8> */
[----:B------:R1:W-:Y:S01]  /*0820*/  STS.U16 [R249+0x6900], R8 ;  /* 0x00690008f9007388 */ /* 0x0003e20000000400 */
[----:B0-----:R-:W-:-:S03]  /*0830*/  LOP3.LUT R9, R103, 0x60, RZ, 0xc0, !PT ;  /* 0x0000006067097812 */ /* 0x001fc600078ec0ff */
[----:B------:R0:W-:Y:S01]  /*0840*/  STS.U16 [R249+0x6d00], R6 ;  /* 0x006d0006f9007388 */ /* 0x0001e20000000400 */
[----:B-1----:R-:W-:-:S05]  /*0850*/  IMAD.SHL.U32 R8, R103, 0x2, RZ ;  /* 0x0000000267087824 */ /* 0x002fca00078e00ff */
[----:B0-----:R-:W-:Y:S01]  /*0860*/  LOP3.LUT R6, R8, 0x3c, RZ, 0xc0, !PT ;  /* 0x0000003c08067812 */ /* 0x001fe200078ec0ff */
[----:B------:R-:W-:-:S03]  /*0870*/  IMAD.MOV.U32 R27, RZ, RZ, 0x3f800000 ;  /* 0x3f800000ff1b7424 */ /* 0x000fc600078e00ff */
[----:B------:R-:W-:Y:S01]  /*0880*/  LEA R3, R9, R6, 0x3 ;  /* 0x0000000609037211 */ /* 0x000fe200078e18ff */
[----:B------:R-:W-:Y:S05]  /*0890*/  @!P1 BRA `(.L_x_0) ;  /* 0x000062b000009947 */ /* 0x000fea0003800000 */
[----:B------:R-:W-:Y:S01]  /*08a0*/  SHF.R.U32.HI R2, RZ, 0x6, R103 ;  /* 0x00000006ff027819 */ /* 0x000fe20000011667 */
[----:B------:R-:W-:Y:S01]  /*08b0*/  IMAD.MOV.U32 R3, RZ, RZ, c[0x0][0x1a4] ;  /* 0x00006900ff037624 */ /* 0x000fe200078e00ff */
[----:B------:R-:W-:Y:S01]  /*08c0*/  SHF.L.U32 R26, R103, 0x8, RZ ;  /* 0x00000008671a7819 */ /* 0x000fe200000006ff */
[----:B------:R-:W-:Y:S01]  /*08d0*/  IMAD R10, R10, c[0x0][0x1a8], RZ ;  /* 0x00006a000a0a7a24 */ /* 0x000fe200078e02ff */
[----:B------:R-:W-:Y:S01]  /*08e0*/  SGXT.U32 R2, R2, 0x1 ;  /* 0x000000010202781a */ /* 0x000fe20000000000 */
[----:B------:R-:W-:Y:S01]  /*08f0*/  IMAD R4, R30, c[0x0][0x1a0], RZ ;  /* 0x000068001e047a24 */ /* 0x000fe200078e02ff */
[----:B------:R-:W-:Y:S01]  /*0900*/  LOP3.LUT R252, R8, 0x6, RZ, 0xc0, !PT ;  /* 0x0000000608fc7812 */ /* 0x000fe200078ec0ff */
[----:B------:R-:W-:Y:S01]  /*0910*/  IMAD R5, R30, c[0x0][0x1b0], RZ ;  /* 0x00006c001e057a24 */ /* 0x000fe200078e02ff */
[----:B------:R-:W-:Y:S01]  /*0920*/  MOV R153, 0xff800000 ;  /* 0xff80000000997802 */ /* 0x000fe20000000f00 */
[----:B------:R-:W-:Y:S01]  /*0930*/  IMAD R17, R2, c[0x0][0x1a4], RZ ;  /* 0x0000690002117a24 */ /* 0x000fe200078e02ff */
[----:B------:R-:W-:Y:S01]  /*0940*/  LEA.HI R252, R9, R252, RZ, 0x1e ;  /* 0x000000fc09fc7211 */ /* 0x000fe200078ff0ff */
[----:B------:R-:W-:Y:S01]  /*0950*/  IMAD.SHL.U32 R7, R10, 0x2, RZ ;  /* 0x000000020a077824 */ /* 0x000fe200078e00ff */
[----:B------:R-:W-:Y:S01]  /*0960*/  MOV R152, 0xff800000 ;  /* 0xff80000000987802 */ /* 0x000fe20000000f00 */
[----:B------:R-:W-:Y:S01]  /*0970*/  IMAD R18, R3, 0x2, R17 ;  /* 0x0000000203127824 */ /* 0x000fe200078e0211 */
[----:B------:R-:W-:Y:S01]  /*0980*/  UMOV UR4, URZ ;  /* 0x0000003f00047c82 */ /* 0x000fe20008000000 */
[----:B------:R-:W-:-:S02]  /*0990*/  IMAD.SHL.U32 R2, R4, 0x2, RZ ;  /* 0x0000000204027824 */ /* 0x000fc400078e00ff */
[----:B------:R-:W-:Y:S02]  /*09a0*/  IMAD R19, R3, 0x2, R18 ;  /* 0x0000000203137824 */ /* 0x000fe400078e0212 */
[----:B------:R-:W-:Y:S01]  /*09b0*/  IMAD.HI R11, R10, 0x2, RZ ;  /* 0x000000020a0b7827 */ /* 0x000fe200078e02ff */
[----:B------:R-:W-:Y:S02]  /*09c0*/  IADD3 R2, P1, P2, R7, c[0x0][0x168], R2 ;  /* 0x00005a0007027a10 */ /* 0x000fe40007a3e002 */
[----:B------:R-:W-:Y:S01]  /*09d0*/  LEA R20, R3, R19, 0x1 ;  /* 0x0000001303147211 */ /* 0x000fe200078e08ff */
[----:B------:R-:W-:Y:S02]  /*09e0*/  IMAD.SHL.U32 R7, R14, 0x10, RZ ;  /* 0x000000100e077824 */ /* 0x000fe400078e00ff */
[----:B------:R-:W-:-:S03]  /*09f0*/  IMAD.HI R4, R4, 0x2, RZ ;  /* 0x0000000204047827 */ /* 0x000fc600078e02ff */
[----:B------:R-:W-:Y:S01]  /*0a00*/  LOP3.LUT R26, R7, 0xf00, R26, 0xf8, !PT ;  /* 0x00000f00071a7812 */ /* 0x000fe200078ef81a */
[----:B------:R-:W-:Y:S01]  /*0a10*/  IMAD R21, R3, 0x2, R20 ;  /* 0x0000000203157824 */ /* 0x000fe200078e0214 */
[----:B------:R-:W-:Y:S01]  /*0a20*/  LOP3.LUT R7, R7, 0x30, R8, 0x78, !PT ;  /* 0x0000003007077812 */ /* 0x000fe200078e7808 */
[----:B------:R-:W-:Y:S01]  /*0a30*/  IMAD R6, R45, c[0x0][0x1b4], RZ ;  /* 0x00006d002d067a24 */ /* 0x000fe200078e02ff */
[----:B------:R-:W-:Y:S01]  /*0a40*/  IADD3.X R44, R11, c[0x0][0x16c], R4, P1, P2 ;  /* 0x00005b000b2c7a10 */ /* 0x000fe20000fe4404 */
[----:B------:R-:W-:Y:S01]  /*0a50*/  IMAD R22, R3, 0x2, R21 ;  /* 0x0000000203167824 */ /* 0x000fe200078e0215 */
[----:B------:R-:W-:Y:S01]  /*0a60*/  LOP3.LUT R4, R103, 0x1f, RZ, 0xc0, !PT ;  /* 0x0000001f67047812 */ /* 0x000fe200078ec0ff */
[--C-:B------:R-:W-:Y:S01]  /*0a70*/  IMAD R12, R14, 0x4, R9.reuse ;  /* 0x000000040e0c7824 */ /* 0x100fe200078e0209 */
[----:B------:R-:W-:Y:S01]  /*0a80*/  SHF.R.U32.HI R11, RZ, 0x1, R9 ;  /* 0x00000001ff0b7819 */ /* 0x000fe20000011609 */
[----:B------:R-:W-:Y:S01]  /*0a90*/  IMAD.SHL.U32 R28, R5, 0x2, RZ ;  /* 0x00000002051c7824 */ /* 0x000fe200078e00ff */
[----:B------:R-:W-:Y:S01]  /*0aa0*/  LEA R23, R3, R22, 0x1 ;  /* 0x0000001603177211 */ /* 0x000fe200078e08ff */
[C---:B------:R-:W-:Y:S01]  /*0ab0*/  IMAD.SHL.U32 R29, R6.reuse, 0x2, RZ ;  /* 0x00000002061d7824 */ /* 0x040fe200078e00ff */
[----:B------:R-:W-:Y:S01]  /*0ac0*/  LOP3.LUT R9, R103, 0x10, RZ, 0xc0, !PT ;  /* 0x0000001067097812 */ /* 0x000fe200078ec0ff */
[----:B------:R-:W-:Y:S01]  /*0ad0*/  IMAD.HI R10, R6, 0x2, RZ ;  /* 0x00000002060a7827 */ /* 0x000fe200078e02ff */
[----:B------:R-:W-:-:S02]  /*0ae0*/  LEA R24, R3, R23, 0x1 ;  /* 0x0000001703187211 */ /* 0x000fc400078e08ff */
[C---:B------:R-:W-:Y:S01]  /*0af0*/  LEA R6, R12.reuse, R7, 0x5 ;  /* 0x000000070c067211 */ /* 0x040fe200078e28ff */
[----:B------:R-:W-:Y:S01]  /*0b00*/  IMAD.U32 R7, R12, 0x40, R7 ;  /* 0x000000400c077824 */ /* 0x000fe200078e0007 */
[----:B------:R-:W-:Y:S01]  /*0b10*/  IADD3 R28, P3, P4, R29, c[0x0][0x170], R28 ;  /* 0x00005c001d1c7a10 */ /* 0x000fe20007c7e01c */
[----:B------:R-:W-:Y:S01]  /*0b20*/  IMAD R25, R3, 0x2, R24 ;  /* 0x0000000203197824 */ /* 0x000fe200078e0218 */
[-C--:B------:R-:W-:Y:S01]  /*0b30*/  LEA R50, P1, R17, R2.reuse, 0x1 ;  /* 0x0000000211327211 */ /* 0x080fe200078208ff */
[----:B------:R-:W-:Y:S01]  /*0b40*/  IMAD R12, R13, 0x10, R4 ;  /* 0x000000100d0c7824 */ /* 0x000fe200078e0204 */
[C---:B------:R-:W-:Y:S01]  /*0b50*/  LEA R48, P2, R18.reuse, R2, 0x1 ;  /* 0x0000000212307211 */ /* 0x040fe200078408ff */
[----:B------:R-:W-:Y:S01]  /*0b60*/  IMAD R27, R3, 0x2, R25 ;  /* 0x00000002031b7824 */ /* 0x000fe200078e0219 */
[-C--:B------:R-:W-:Y:S01]  /*0b70*/  LEA.HI.X.SX32 R51, R17, R44.reuse, 0x1, P1 ;  /* 0x0000002c11337211 */ /* 0x080fe200008f0eff */
[----:B------:R-:W-:Y:S01]  /*0b80*/  IMAD.HI R5, R5, 0x2, RZ ;  /* 0x0000000205057827 */ /* 0x000fe200078e02ff */
[----:B------:R-:W-:-:S02]  /*0b90*/  LEA.HI.X.SX32 R49, R18, R44, 0x1, P2 ;  /* 0x0000002c12317211 */ /* 0x000fc400010f0eff */
[----:B------:R-:W-:Y:S01]  /*0ba0*/  LOP3.LUT R26, R26, 0x10, R103, 0x78, !PT ;  /* 0x000000101a1a7812 */ /* 0x000fe200078e7867 */
[----:B------:R-:W-:Y:S01]  /*0bb0*/  IMAD R30, R3, 0x2, R27 ;  /* 0x00000002031e7824 */ /* 0x000fe200078e021b */
[----:B------:R-:W-:Y:S01]  /*0bc0*/  IADD3.X R29, R10, c[0x0][0x174], R5, P3, P4 ;  /* 0x00005d000a1d7a10 */ /* 0x000fe20001fe8405 */
[----:B------:R-:W-:Y:S01]  /*0bd0*/  IMAD.SHL.U32 R5, R103, 0x8, RZ ;  /* 0x0000000867057824 */ /* 0x000fe200078e00ff */
[----:B------:R-:W-:Y:S01]  /*0be0*/  LEA R46, P3, R19, R2, 0x1 ;  /* 0x00000002132e7211 */ /* 0x000fe200078608ff */
[----:B------:R-:W-:Y:S01]  /*0bf0*/  IMAD R31, R3, 0x2, R30 ;  /* 0x00000002031f7824 */ /* 0x000fe200078e021e */
[----:B------:R0:W-:Y:S01]  /*0c00*/  STL.64 [R1+0x278], R50 ;  /* 0x0002783201007387 */ /* 0x0001e20000100a00 */
[----:B------:R-:W-:Y:S01]  /*0c10*/  IMAD.SHL.U32 R12, R12, 0x4, RZ ;  /* 0x000000040c0c7824 */ /* 0x000fe200078e00ff */
[----:B------:R-:W-:Y:S01]  /*0c20*/  LOP3.LUT R5, R5, 0x30, RZ, 0xc0, !PT ;  /* 0x0000003005057812 */ /* 0x000fe200078ec0ff */
[----:B------:R-:W-:Y:S01]  /*0c30*/  IMAD R32, R3, 0x2, R31 ;  /* 0x0000000203207824 */ /* 0x000fe200078e021f */
[----:B------:R-:W-:Y:S01]  /*0c40*/  LEA.HI.X.SX32 R47, R19, R44, 0x1, P3 ;  /* 0x0000002c132f7211 */ /* 0x000fe200018f0eff */
[----:B------:R-:W-:Y:S01]  /*0c50*/  IMAD.SHL.U32 R181, R13, 0x4, RZ ;  /* 0x000000040db57824 */ /* 0x000fe200078e00ff */
[----:B------:R1:W-:Y:S01]  /*0c60*/  STL.64 [R1+0x270], R48 ;  /* 0x0002703001007387 */ /* 0x0003e20000100a00 */
[----:B------:R-:W-:Y:S01]  /*0c70*/  IMAD R5, R14, 0x40, R5 ;  /* 0x000000400e057824 */ /* 0x000fe200078e0205 */
[----:B------:R-:W-:Y:S01]  /*0c80*/  LEA R33, R3, R32, 0x1 ;  /* 0x0000002003217211 */ /* 0x000fe200078e08ff */
[----:B------:R-:W-:Y:S01]  /*0c90*/  IMAD.MOV.U32 R194, RZ, RZ, c[0x0][0x1b8] ;  /* 0x00006e00ffc27624 */ /* 0x000fe200078e00ff */
[----:B------:R2:W-:Y:S01]  /*0ca0*/  STL.64 [R1+0x268], R46 ;  /* 0x0002682e01007387 */ /* 0x0005e20000100a00 */
[----:B------:R-:W-:Y:S01]  /*0cb0*/  IMAD.MOV.U32 R151, RZ, RZ, -0x800000 ;  /* 0xff800000ff977424 */ /* 0x000fe200078e00ff */
[----:B------:R-:W-:Y:S01]  /*0cc0*/  LOP3.LUT R10, R5, 0x10, R8, 0x78, !PT ;  /* 0x00000010050a7812 */ /* 0x000fe200078e7808 */
[----:B------:R-:W-:Y:S01]  /*0cd0*/  IMAD R4, R3, 0x2, R33 ;  /* 0x0000000203047824 */ /* 0x000fe200078e0221 */
[----:B------:R-:W-:Y:S01]  /*0ce0*/  SHF.R.U32.HI R5, RZ, 0x2, R103 ;  /* 0x00000002ff057819 */ /* 0x000fe20000011667 */
[----:B------:R-:W-:Y:S01]  /*0cf0*/  IMAD R74, R194, 0x22, RZ ;  /* 0x00000022c24a7824 */ /* 0x000fe200078e02ff */
[----:B------:R-:W-:Y:S01]  /*0d00*/  LOP3.LUT R8, R12, R11, RZ, 0x3c, !PT ;  /* 0x0000000b0c087212 */ /* 0x000fe200078e3cff */
[----:B------:R-:W-:Y:S01]  /*0d10*/  IMAD R9, R9, 0x20, R10 ;  /* 0x0000002009097824 */ /* 0x000fe200078e020a */
[----:B------:R-:W-:Y:S01]  /*0d20*/  LEA R34, R3, R4, 0x1 ;  /* 0x0000000403227211 */ /* 0x000fe200078e08ff */
[C---:B------:R-:W-:Y:S01]  /*0d30*/  IMAD R188, R194.reuse, 0x44, RZ ;  /* 0x00000044c2bc7824 */ /* 0x040fe200078e02ff */
[----:B------:R-:W-:Y:S01]  /*0d40*/  SHF.R.U32.HI R10, RZ, 0x3, R45 ;  /* 0x00000003ff0a7819 */ /* 0x000fe2000001162d */
[----:B------:R-:W-:Y:S01]  /*0d50*/  IMAD R76, R194, 0x11, RZ ;  /* 0x00000011c24c7824 */ /* 0x000fe200078e02ff */
[----:B------:R-:W-:Y:S01]  /*0d60*/  SGXT.U32 R5, R5, 0x3 ;  /* 0x000000030505781a */ /* 0x000fe20000000000 */
[----:B------:R-:W-:Y:S01]  /*0d70*/  IMAD R35, R3, 0x2, R34 ;  /* 0x0000000203237824 */ /* 0x000fe200078e0222 */
[----:B------:R-:W-:Y:S01]  /*0d80*/  LOP3.LUT R178, R10, 0xc, RZ, 0xc0, !PT ;  /* 0x0000000c0ab27812 */ /* 0x000fe200078ec0ff */
[C---:B------:R-:W-:Y:S01]  /*0d90*/  IMAD R70, R194.reuse, 0x12, RZ ;  /* 0x00000012c2467824 */ /* 0x040fe200078e02ff */
[----:B------:R-:W-:Y:S01]  /*0da0*/  LOP3.LUT R10, R5, R16, RZ, 0xfc, !PT ;  /* 0x00000010050a7212 */ /* 0x000fe200078efcff */
[C---:B------:R-:W-:Y:S01]  /*0db0*/  IMAD R68, R194.reuse, 0x24, RZ ;  /* 0x00000024c2447824 */ /* 0x040fe200078e02ff */
[C---:B------:R-:W-:Y:S01]  /*0dc0*/  LEA R36, R3.reuse, R35, 0x1 ;  /* 0x0000002303247211 */ /* 0x040fe200078e08ff */
[----:B------:R-:W-:Y:S01]  /*0dd0*/  IMAD R71, R194, 0x9, RZ ;  /* 0x00000009c2477824 */ /* 0x000fe200078e02ff */
[--C-:B------:R-:W-:Y:S01]  /*0de0*/  LOP3.LUT R11, R16, 0x8, R5.reuse, 0xfe, !PT ;  /* 0x00000008100b7812 */ /* 0x100fe200078efe05 */
[----:B------:R-:W-:Y:S01]  /*0df0*/  IMAD R64, R194, 0x26, RZ ;  /* 0x00000026c2407824 */ /* 0x000fe200078e02ff */
[C-C-:B------:R-:W-:Y:S01]  /*0e00*/  LOP3.LUT R12, R16.reuse, 0x10, R5.reuse, 0xfe, !PT ;  /* 0x00000010100c7812 */ /* 0x140fe200078efe05 */
[----:B------:R-:W-:Y:S01]  /*0e10*/  IMAD R37, R3, 0x2, R36 ;  /* 0x0000000203257824 */ /* 0x000fe200078e0224 */
[----:B------:R-:W-:Y:S01]  /*0e20*/  LOP3.LUT R13, R16, 0x18, R5, 0xfe, !PT ;  /* 0x00000018100d7812 */ /* 0x000fe200078efe05 */
[C---:B------:R-:W-:Y:S01]  /*0e30*/  IMAD R174, R194.reuse, 0x4e, RZ ;  /* 0x0000004ec2ae7824 */ /* 0x040fe200078e02ff */
[----:B------:R-:W-:Y:S01]  /*0e40*/  LOP3.LUT R14, R5, 0x8, RZ, 0xfc, !PT ;  /* 0x00000008050e7812 */ /* 0x000fe200078efcff */
[----:B------:R-:W-:Y:S01]  /*0e50*/  IMAD R38, R3, 0x2, R37 ;  /* 0x0000000203267824 */ /* 0x000fe200078e0225 */
[C---:B------:R-:W-:Y:S01]  /*0e60*/  LOP3.LUT R15, R5.reuse, 0x10, RZ, 0xfc, !PT ;  /* 0x00000010050f7812 */ /* 0x040fe200078efcff */
[----:B------:R-:W-:Y:S01]  /*0e70*/  IMAD R186, R194, 0x46, RZ ;  /* 0x00000046c2ba7824 */ /* 0x000fe200078e02ff */
[----:B------:R-:W-:Y:S01]  /*0e80*/  LOP3.LUT R16, R5, 0x18, RZ, 0xfc, !PT ;  /* 0x0000001805107812 */ /* 0x000fe200078efcff */
[----:B------:R-:W-:Y:S01]  /*0e90*/  IMAD.SHL.U32 R41, R14, 0x10, RZ ;  /* 0x000000100e297824 */ /* 0x000fe200078e00ff */
[----:B------:R-:W-:Y:S01]  /*0ea0*/  LEA R39, R3, R38, 0x1 ;  /* 0x0000002603277211 */ /* 0x000fe200078e08ff */
[----:B------:R-:W-:Y:S01]  /*0eb0*/  IMAD R66, R194, 0x13, RZ ;  /* 0x00000013c2427824 */ /* 0x000fe200078e02ff */
[-C--:B0-----:R-:W-:Y:S01]  /*0ec0*/  LEA R50, P1, R20, R2.reuse, 0x1 ;  /* 0x0000000214327211 */ /* 0x081fe200078208ff */
[----:B------:R-:W-:Y:S01]  /*0ed0*/  IMAD.IADD R180, R178, 0x1, R41 ;  /* 0x00000001b2b47824 */ /* 0x000fe200078e0229 */
[-C--:B-1----:R-:W-:Y:S01]  /*0ee0*/  LEA R48, P2, R21, R2.reuse, 0x1 ;  /* 0x0000000215307211 */ /* 0x082fe200078408ff */
[C---:B------:R-:W-:Y:S01]  /*0ef0*/  IMAD R5, R3.reuse, 0x2, R39 ;  /* 0x0000000203057824 */ /* 0x040fe200078e0227 */
[----:B--2---:R-:W-:Y:S01]  /*0f00*/  LEA R46, P3, R22, R2, 0x1 ;  /* 0x00000002162e7211 */ /* 0x004fe200078608ff */
[----:B------:R-:W-:Y:S01]  /*0f10*/  IMAD R62, R194, 0x27, RZ ;  /* 0x00000027c23e7824 */ /* 0x000fe200078e02ff */
[-C--:B------:R-:W-:Y:S01]  /*0f20*/  LEA.HI.X.SX32 R51, R20, R44.reuse, 0x1, P1 ;  /* 0x0000002c14337211 */ /* 0x080fe200008f0eff */
[----:B------:R-:W-:Y:S01]  /*0f30*/  IMAD R40, R3, 0x2, R5 ;  /* 0x0000000203287824 */ /* 0x000fe200078e0205 */
[-C--:B------:R-:W-:Y:S01]  /*0f40*/  LEA.HI.X.SX32 R49, R21, R44.reuse, 0x1, P2 ;  /* 0x0000002c15317211 */ /* 0x080fe200010f0eff */
[----:B------:R-:W-:Y:S01]  /*0f50*/  IMAD R60, R194, 0xa, RZ ;  /* 0x0000000ac23c7824 */ /* 0x000fe200078e02ff */
[----:B------:R-:W-:Y:S01]  /*0f60*/  LEA.HI.X.SX32 R47, R22, R44, 0x1, P3 ;  /* 0x0000002c162f7211 */ /* 0x000fe200018f0eff */
[C---:B------:R-:W-:Y:S01]  /*0f70*/  IMAD R41, R3.reuse, 0x2, R40 ;  /* 0x0000000203297824 */ /* 0x040fe200078e0228 */
[----:B------:R0:W-:Y:S01]  /*0f80*/  STL.64 [R1+0x260], R50 ;  /* 0x0002603201007387 */ /* 0x0001e20000100a00 */
[-C--:B------:R-:W-:Y:S01]  /*0f90*/  IADD3 R250, P6, R74, R28.reuse, RZ ;  /* 0x0000001c4afa7210 */ /* 0x080fe20007fde0ff */
[----:B------:R-:W-:Y:S01]  /*0fa0*/  IMAD R57, R194, 0x28, RZ ;  /* 0x00000028c2397824 */ /* 0x000fe200078e02ff */
[-C--:B------:R-:W-:Y:S01]  /*0fb0*/  IADD3 R186, P5, R186, R28.reuse, RZ ;  /* 0x0000001cbaba7210 */ /* 0x080fe20007fbe0ff */
[----:B------:R1:W-:Y:S01]  /*0fc0*/  STL.64 [R1+0x258], R48 ;  /* 0x0002583001007387 */ /* 0x0003e20000100a00 */
[C---:B------:R-:W-:Y:S01]  /*0fd0*/  IMAD R42, R3.reuse, 0x2, R41 ;  /* 0x00000002032a7824 */ /* 0x040fe200078e0229 */
[-C--:B------:R-:W-:Y:S01]  /*0fe0*/  LEA.HI.X.SX32 R251, R76, R29.reuse, 0x1, P6 ;  /* 0x0000001d4cfb7211 */ /* 0x080fe200030f0eff */
[----:B------:R-:W-:Y:S01]  /*0ff0*/  IMAD R72, R194, 0x23, RZ ;  /* 0x00000023c2487824 */ /* 0x000fe200078e02ff */
[----:B------:R2:W-:Y:S01]  /*1000*/  STL.64 [R1+0x250], R46 ;  /* 0x0002502e01007387 */ /* 0x0005e20000100a00 */
[----:B------:R-:W-:Y:S01]  /*1010*/  IADD3 R104, P6, R70, R28, RZ ;  /* 0x0000001c46687210 */ /* 0x000fe20007fde0ff */
[C---:B------:R-:W-:Y:S01]  /*1020*/  IMAD R190, R194.reuse, 0x42, RZ ;  /* 0x00000042c2be7824 */ /* 0x040fe200078e02ff */
[----:B------:R-:W-:Y:S01]  /*1030*/  LEA R17, R3, R42, 0x1 ;  /* 0x0000002a03117211 */ /* 0x000fe200078e08ff */
[C---:B------:R-:W-:Y:S01]  /*1040*/  IMAD R176, R194.reuse, 0x4c, RZ ;  /* 0x0000004cc2b07824 */ /* 0x040fe200078e02ff */
[-C--:B0-----:R-:W-:Y:S01]  /*1050*/  LEA R50, P1, R23, R2.reuse, 0x1 ;  /* 0x0000000217327211 */ /* 0x081fe200078208ff */
[----:B------:R-:W-:Y:S01]  /*1060*/  IMAD R61, R194, 0x5, RZ ;  /* 0x00000005c23d7824 */ /* 0x000fe200078e02ff */
[-C--:B------:R-:W-:Y:S01]  /*1070*/  LEA.HI.X.SX32 R105, R71, R29.reuse, 0x1, P6 ;  /* 0x0000001d47697211 */ /* 0x080fe200030f0eff */
[----:B------:R-:W-:Y:S01]  /*1080*/  IMAD R18, R3, 0x2, R17 ;  /* 0x0000000203127824 */ /* 0x000fe200078e0211 */
[----:B-1----:R-:W-:Y:S01]  /*1090*/  LEA R48, P2, R24, R2, 0x1 ;  /* 0x0000000218307211 */ /* 0x002fe200078408ff */
[C---:B------:R-:W-:Y:S01]  /*10a0*/  IMAD R59, R194.reuse, 0x14, RZ ;  /* 0x00000014c23b7824 */ /* 0x040fe200078e02ff */
[----:B------:R-:W-:Y:S01]  /*10b0*/  LEA.HI.X.SX32 R51, R23, R44, 0x1, P1 ;  /* 0x0000002c17337211 */ /* 0x000fe200008f0eff */
[----:B------:R-:W-:Y:S01]  /*10c0*/  IMAD R19, R3, 0x2, R18 ;  /* 0x0000000203137824 */ /* 0x000fe200078e0212 */
[C---:B--2---:R-:W-:Y:S01]  /*10d0*/  LEA R46, P3, R25.reuse, R2, 0x1 ;  /* 0x00000002192e7211 */ /* 0x044fe200078608ff */
[----:B------:R-:W-:Y:S01]  /*10e0*/  IMAD R168, R194, 0x54, RZ ;  /* 0x00000054c2a87824 */ /* 0x000fe200078e02ff */
[-C--:B------:R-:W-:Y:S01]  /*10f0*/  LEA.HI.X.SX32 R49, R24, R44.reuse, 0x1, P2 ;  /* 0x0000002c18317211 */ /* 0x080fe200010f0eff */
[----:B------:R0:W-:Y:S01]  /*1100*/  STL.64 [R1+0x248], R50 ;  /* 0x0002483201007387 */ /* 0x0001e20000100a00 */
[----:B------:R-:W-:Y:S01]  /*1110*/  LEA.HI.X.SX32 R47, R25, R44, 0x1, P3 ;  /* 0x0000002c192f7211 */ /* 0x000fe200018f0eff */
[C---:B------:R-:W-:Y:S01]  /*1120*/  IMAD R20, R3.reuse, 0x2, R19 ;  /* 0x0000000203147824 */ /* 0x040fe200078e0213 */
[----:B------:R-:W-:Y:S01]  /*1130*/  IADD3 R174, P6, R174, R28, RZ ;  /* 0x0000001caeae7210 */ /* 0x000fe20007fde0ff */
[----:B------:R1:W-:Y:S01]  /*1140*/  STL.64 [R1+0x240], R48 ;  /* 0x0002403001007387 */ /* 0x0003e20000100a00 */
[----:B------:R-:W-:Y:S01]  /*1150*/  IMAD R77, R194, 0x21, RZ ;  /* 0x00000021c24d7824 */ /* 0x000fe200078e02ff */
[-C--:B------:R-:W-:Y:S01]  /*1160*/  LEA.HI.X.SX32 R187, R72, R29.reuse, 0x1, P5 ;  /* 0x0000001d48bb7211 */ /* 0x080fe200028f0eff */
[C---:B------:R-:W-:Y:S01]  /*1170*/  IMAD R182, R194.reuse, 0x4a, RZ ;  /* 0x0000004ac2b67824 */ /* 0x040fe200078e02ff */
[----:B------:R2:W-:Y:S01]  /*1180*/  STL.64 [R1+0x238], R46 ;  /* 0x0002382e01007387 */ /* 0x0005e20000100a00 */
[----:B------:R-:W-:Y:S01]  /*1190*/  LEA R21, R3, R20, 0x1 ;  /* 0x0000001403157211 */ /* 0x000fe200078e08ff */
[----:B------:R-:W-:Y:S01]  /*11a0*/  IMAD R55, R194, 0x15, RZ ;  /* 0x00000015c2377824 */ /* 0x000fe200078e02ff */
[-C--:B------:R-:W-:Y:S01]  /*11b0*/  LEA.HI.X.SX32 R175, R62, R29.reuse, 0x1, P6 ;  /* 0x0000001d3eaf7211 */ /* 0x080fe200030f0eff */
[C---:B------:R-:W-:Y:S01]  /*11c0*/  IMAD R67, R194.reuse, 0x25, RZ ;  /* 0x00000025c2437824 */ /* 0x040fe200078e02ff */
[----:B0-----:R-:W-:Y:S01]  /*11d0*/  LEA R50, P1, R27, R2, 0x1 ;  /* 0x000000021b327211 */ /* 0x001fe200078208ff */
[----:B------:R-:W-:Y:S01]  /*11e0*/  IMAD R22, R3, 0x2, R21 ;  /* 0x0000000203167824 */ /* 0x000fe200078e0215 */
[----:B------:R-:W-:Y:S01]  /*11f0*/  IADD3 R238, P6, R57, R28, RZ ;  /* 0x0000001c39ee7210 */ /* 0x000fe20007fde0ff */
[----:B------:R-:W-:Y:S01]  /*1200*/  IMAD R166, R194, 0x56, RZ ;  /* 0x00000056c2a67824 */ /* 0x000fe200078e02ff */
[----:B-1----:R-:W-:Y:S01]  /*1210*/  LEA R48, P2, R30, R2, 0x1 ;  /* 0x000000021e307211 */ /* 0x002fe200078408ff */
[----:B------:R-:W-:Y:S01]  /*1220*/  IMAD R23, R3, 0x2, R22 ;  /* 0x0000000203177824 */ /* 0x000fe200078e0216 */
[----:B------:R-:W-:Y:S01]  /*1230*/  LEA.HI.X.SX32 R51, R27, R44, 0x1, P1 ;  /* 0x0000002c1b337211 */ /* 0x000fe200008f0eff */
[----:B------:R-:W-:Y:S01]  /*1240*/  IMAD R184, R194, 0x48, RZ ;  /* 0x00000048c2b87824 */ /* 0x000fe200078e02ff */
[----:B--2---:R-:W-:Y:S01]  /*1250*/  LEA R46, P3, R31, R2, 0x1 ;  /* 0x000000021f2e7211 */ /* 0x004fe200078608ff */
[----:B------:R-:W-:Y:S01]  /*1260*/  IMAD R24, R3, 0x2, R23 ;  /* 0x0000000203187824 */ /* 0x000fe200078e0217 */
[-C--:B------:R-:W-:Y:S01]  /*1270*/  LEA.HI.X.SX32 R49, R30, R44.reuse, 0x1, P2 ;  /* 0x0000002c1e317211 */ /* 0x080fe200010f0eff */
[----:B------:R0:W-:Y:S01]  /*1280*/  STL.64 [R1+0x230], R50 ;  /* 0x0002303201007387 */ /* 0x0001e20000100a00 */
[----:B------:R-:W-:Y:S01]  /*1290*/  LEA.HI.X.SX32 R47, R31, R44, 0x1, P3 ;  /* 0x0000002c1f2f7211 */ /* 0x000fe200018f0eff */
[----:B------:R-:W-:Y:S01]  /*12a0*/  IMAD R160, R194, 0x5c, RZ ;  /* 0x0000005cc2a07824 */ /* 0x000fe200078e02ff */
[-C--:B------:R-:W-:Y:S01]  /*12b0*/  IADD3 R176, P5, R176, R28.reuse, RZ ;  /* 0x0000001cb0b07210 */ /* 0x080fe20007fbe0ff */
[----:B------:R1:W-:Y:S01]  /*12c0*/  STL.64 [R1+0x228], R48 ;  /* 0x0002283001007387 */ /* 0x0003e20000100a00 */
[CC--:B------:R-:W-:Y:S01]  /*12d0*/  LEA.HI.X.SX32 R239, R59.reuse, R29.reuse, 0x1, P6 ;  /* 0x0000001d3bef7211 */ /* 0x0c0fe200030f0eff */
[----:B------:R-:W-:Y:S01]  /*12e0*/  IMAD R58, R194, 0x3, RZ ;  /* 0x00000003c23a7824 */ /* 0x000fe200078e02ff */
[----:B------:R-:W-:Y:S01]  /*12f0*/  LEA.HI.X.SX32 R177, R64, R29, 0x1, P5 ;  /* 0x0000001d40b17211 */ /* 0x000fe200028f0eff */
[----:B------:R2:W-:Y:S01]  /*1300*/  STL.64 [R1+0x220], R46 ;  /* 0x0002202e01007387 */ /* 0x0005e20000100a00 */
[----:B------:R-:W-:Y:S01]  /*1310*/  IADD3 R76, P5, R59, R28, RZ ;  /* 0x0000001c3b4c7210 */ /* 0x000fe20007fbe0ff */
[C---:B------:R-:W-:Y:S01]  /*1320*/  IMAD R172, R194.reuse, 0x50, RZ ;  /* 0x00000050c2ac7824 */ /* 0x040fe200078e02ff */
[----:B------:R-:W-:Y:S01]  /*1330*/  SHF.L.U32 R179, R15, 0x4, RZ ;  /* 0x000000040fb37819 */ /* 0x000fe200000006ff */
[----:B------:R-:W-:Y:S01]  /*1340*/  IMAD R170, R194, 0x52, RZ ;  /* 0x00000052c2aa7824 */ /* 0x000fe200078e02ff */
[----:B0-----:R-:W-:Y:S01]  /*1350*/  LEA R50, P1, R32, R2, 0x1 ;  /* 0x0000000220327211 */ /* 0x001fe200078208ff */
[----:B------:R-:W-:Y:S01]  /*1360*/  IMAD R158, R194, 0x5e, RZ ;  /* 0x0000005ec29e7824 */ /* 0x000fe200078e02ff */
[----:B------:R-:W-:Y:S01]  /*1370*/  IADD3 R179, R178, R179, RZ ;  /* 0x000000b3b2b37210 */ /* 0x000fe20007ffe0ff */
[----:B------:R-:W-:Y:S01]  /*1380*/  IMAD R56, R194, 0x29, RZ ;  /* 0x00000029c2387824 */ /* 0x000fe200078e02ff */
[----:B------:R-:W-:Y:S01]  /*1390*/  LEA.HI.X.SX32 R51, R32, R44, 0x1, P1 ;  /* 0x0000002c20337211 */ /* 0x000fe200008f0eff */
[C---:B------:R-:W-:Y:S01]  /*13a0*/  IMAD R54, R194.reuse, 0x2f, RZ ;  /* 0x0000002fc2367824 */ /* 0x040fe200078e02ff */
[CC--:B-1----:R-:W-:Y:S01]  /*13b0*/  LEA R48, P2, R33.reuse, R2.reuse, 0x1 ;  /* 0x0000000221307211 */ /* 0x0c2fe200078408ff */
[----:B------:R-:W-:Y:S01]  /*13c0*/  IMAD R164, R194, 0x58, RZ ;  /* 0x00000058c2a47824 */ /* 0x000fe200078e02ff */
[----:B--2---:R-:W-:Y:S01]  /*13d0*/  LEA R46, P3, R4, R2, 0x1 ;  /* 0x00000002042e7211 */ /* 0x004fe200078608ff */
[----:B------:R0:W-:Y:S01]  /*13e0*/  STL.64 [R1+0x218], R50 ;  /* 0x0002183201007387 */ /* 0x0001e20000100a00 */
[-C--:B------:R-:W-:Y:S01]  /*13f0*/  LEA.HI.X.SX32 R49, R33, R44.reuse, 0x1, P2 ;  /* 0x0000002c21317211 */ /* 0x080fe200010f0eff */
[----:B------:R-:W-:Y:S01]  /*1400*/  IMAD R75, R194, 0x19, RZ ;  /* 0x00000019c24b7824 */ /* 0x000fe200078e02ff */
[----:B------:R-:W-:Y:S01]  /*1410*/  LEA.HI.X.SX32 R47, R4, R44, 0x1, P3 ;  /* 0x0000002c042f7211 */ /* 0x000fe200018f0eff */
[C---:B------:R-:W-:Y:S01]  /*1420*/  IMAD R148, R194.reuse, 0x64, RZ ;  /* 0x00000064c2947824 */ /* 0x040fe200078e02ff */
[-C--:B------:R-:W-:Y:S01]  /*1430*/  LEA R32, P2, R35, R2.reuse, 0x1 ;  /* 0x0000000223207211 */ /* 0x080fe200078408ff */
[----:B------:R-:W-:Y:S01]  /*1440*/  IMAD R81, R194, 0xd, RZ ;  /* 0x0000000dc2517824 */ /* 0x000fe200078e02ff */
[----:B------:R-:W-:Y:S01]  /*1450*/  LEA R30, P3, R36, R2, 0x1 ;  /* 0x00000002241e7211 */ /* 0x000fe200078608ff */
[----:B------:R1:W-:Y:S01]  /*1460*/  STL.64 [R1+0x208], R46 ;  /* 0x0002082e01007387 */ /* 0x0003e20000100a00 */
[----:B------:R-:W-:Y:S01]  /*1470*/  LEA R4, R3, R24, 0x1 ;  /* 0x0000001803047211 */ /* 0x000fe200078e08ff */
[----:B------:R-:W-:Y:S01]  /*1480*/  IMAD R63, R194, 0x66, RZ ;  /* 0x00000066c23f7824 */ /* 0x000fe200078e02ff */
[-C--:B------:R-:W-:Y:S01]  /*1490*/  LEA.HI.X.SX32 R33, R35, R44.reuse, 0x1, P2 ;  /* 0x0000002c23217211 */ /* 0x080fe200010f0eff */
[----:B------:R2:W-:Y:S01]  /*14a0*/  STL.64 [R1+0x210], R48 ;  /* 0x0002103001007387 */ /* 0x0005e20000100a00 */
[----:B------:R-:W-:Y:S01]  /*14b0*/  LEA.HI.X.SX32 R31, R36, R44, 0x1, P3 ;  /* 0x0000002c241f7211 */ /* 0x000fe200018f0eff */
[----:B------:R-:W-:Y:S01]  /*14c0*/  IMAD R25, R3, 0x2, R4 ;  /* 0x0000000203197824 */ /* 0x000fe200078e0204 */
[C---:B------:R-:W-:Y:S01]  /*14d0*/  SHF.L.U32 R101, R194.reuse, 0x3, RZ ;  /* 0x00000003c2657819 */ /* 0x040fe200000006ff */
[----:B0-----:R-:W-:-:S02]  /*14e0*/  IMAD R50, R194, 0x2a, RZ ;  /* 0x0000002ac2327824 */ /* 0x001fc400078e02ff */
[----:B------:R-:W-:Y:S01]  /*14f0*/  IMAD R27, R3, 0x2, R25 ;  /* 0x00000002031b7824 */ /* 0x000fe200078e0219 */
[----:B-1----:R-:W-:Y:S01]  /*1500*/  LEA R46, P1, R34, R2, 0x1 ;  /* 0x00000002222e7211 */ /* 0x002fe200078208ff */
[----:B------:R-:W-:Y:S01]  /*1510*/  IMAD R162, R194, 0x5a, RZ ;  /* 0x0000005ac2a27824 */ /* 0x000fe200078e02ff */
[----:B------:R-:W-:Y:S01]  /*1520*/  IADD3 R234, P6, R50, R28, RZ ;  /* 0x0000001c32ea7210 */ /* 0x000fe20007fde0ff */
[----:B------:R-:W-:Y:S01]  /*1530*/  IMAD R79, R194, 0x33, RZ ;  /* 0x00000033c24f7824 */ /* 0x000fe200078e02ff */
[----:B------:R-:W-:Y:S01]  /*1540*/  LEA.HI.X.SX32 R47, R34, R44, 0x1, P1 ;  /* 0x0000002c222f7211 */ /* 0x000fe200008f0eff */
[----:B--2---:R-:W-:Y:S01]  /*1550*/  IMAD R48, R194, 0x17, RZ ;  /* 0x00000017c2307824 */ /* 0x004fe200078e02ff */
[----:B------:R-:W-:Y:S01]  /*1560*/  LEA R34, P2, R38, R2, 0x1 ;  /* 0x0000000226227211 */ /* 0x000fe200078408ff */
[----:B------:R-:W-:Y:S01]  /*1570*/  IMAD.SHL.U32 R43, R16, 0x10, RZ ;  /* 0x00000010102b7824 */ /* 0x000fe200078e00ff */
[----:B------:R-:W-:Y:S01]  /*1580*/  LEA.HI.X.SX32 R235, R55, R29, 0x1, P6 ;  /* 0x0000001d37eb7211 */ /* 0x000fe200030f0eff */
[----:B------:R0:W-:Y:S01]  /*1590*/  STL.64 [R1+0x200], R46 ;  /* 0x0002002e01007387 */ /* 0x0001e20000100a00 */
[----:B------:R-:W-:Y:S01]  /*15a0*/  LEA.HI.X.SX32 R35, R38, R44, 0x1, P2 ;  /* 0x0000002c26237211 */ /* 0x000fe200010f0eff */
[----:B------:R-:W-:Y:S01]  /*15b0*/  IMAD R78, R194, 0x6c, RZ ;  /* 0x0000006cc24e7824 */ /* 0x000fe200078e02ff */
[----:B------:R-:W-:Y:S01]  /*15c0*/  LEA R36, P2, R40, R2, 0x1 ;  /* 0x0000000228247211 */ /* 0x000fe200078408ff */
[----:B------:R1:W-:Y:S01]  /*15d0*/  STL.64 [R1+0x1f8], R32 ;  /* 0x0001f82001007387 */ /* 0x0003e20000100a00 */
[----:B------:R-:W-:-:S02]  /*15e0*/  IMAD R80, R194, 0x6e, RZ ;  /* 0x0000006ec2507824 */ /* 0x000fc400078e02ff */
[C---:B------:R-:W-:Y:S01]  /*15f0*/  IMAD R156, R194.reuse, 0x60, RZ ;  /* 0x00000060c29c7824 */ /* 0x040fe200078e02ff */
[----:B------:R2:W-:Y:S01]  /*1600*/  STL.64 [R1+0x1f0], R30 ;  /* 0x0001f01e01007387 */ /* 0x0005e20000100a00 */
[----:B------:R-:W-:Y:S02]  /*1610*/  IMAD.IADD R181, R181, 0x1, R178 ;  /* 0x00000001b5b57824 */ /* 0x000fe400078e02b2 */
[----:B------:R-:W-:Y:S01]  /*1620*/  IMAD R85, R194, 0x1b, RZ ;  /* 0x0000001bc2557824 */ /* 0x000fe200078e02ff */
[C---:B0-----:R-:W-:Y:S01]  /*1630*/  LEA R46, P1, R37.reuse, R2, 0x1 ;  /* 0x00000002252e7211 */ /* 0x041fe200078208ff */
[----:B------:R-:W-:Y:S02]  /*1640*/  IMAD.IADD R178, R178, 0x1, R43 ;  /* 0x00000001b2b27824 */ /* 0x000fe400078e022b */
[C---:B------:R-:W-:Y:S01]  /*1650*/  IMAD R154, R194.reuse, 0x62, RZ ;  /* 0x00000062c29a7824 */ /* 0x040fe200078e02ff */
[----:B------:R-:W-:Y:S01]  /*1660*/  LEA.HI.X.SX32 R47, R37, R44, 0x1, P1 ;  /* 0x0000002c252f7211 */ /* 0x000fe200008f0eff */
[C---:B------:R-:W-:Y:S01]  /*1670*/  IMAD R86, R194.reuse, 0x37, RZ ;  /* 0x00000037c2567824 */ /* 0x040fe200078e02ff */
[C---:B-1----:R-:W-:Y:S01]  /*1680*/  LEA R32, P3, R39.reuse, R2, 0x1 ;  /* 0x0000000227207211 */ /* 0x042fe200078608ff */
[----:B------:R-:W-:Y:S01]  /*1690*/  IMAD R43, R194, 0x1c, RZ ;  /* 0x0000001cc22b7824 */ /* 0x000fe200078e02ff */
[-C--:B------:R-:W-:Y:S01]  /*16a0*/  LEA.HI.X.SX32 R37, R40, R44.reuse, 0x1, P2 ;  /* 0x0000002c28257211 */ /* 0x080fe200010f0eff */
[----:B------:R0:W-:Y:S01]  /*16b0*/  STL.64 [R1+0x1e8], R46 ;  /* 0x0001e82e01007387 */ /* 0x0001e20000100a00 */
[----:B------:R-:W-:Y:S01]  /*16c0*/  LEA.HI.X.SX32 R33, R39, R44, 0x1, P3 ;  /* 0x0000002c27217211 */ /* 0x000fe200018f0eff */
[----:B--2---:R-:W-:-:S02]  /*16d0*/  IMAD R30, R3, 0x2, R27 ;  /* 0x00000002031e7824 */ /* 0x004fc400078e021b */
[----:B------:R1:W-:Y:S01]  /*16e0*/  STL.64 [R1+0x1e0], R34 ;  /* 0x0001e02201007387 */ /* 0x0003e20000100a00 */
[C---:B------:R-:W-:Y:S02]  /*16f0*/  IMAD R40, R194.reuse, 0x2d, RZ ;  /* 0x0000002dc2287824 */ /* 0x040fe400078e02ff */
[----:B------:R-:W-:Y:S01]  /*1700*/  LEA R31, R3, R30, 0x1 ;  /* 0x0000001e031f7211 */ /* 0x000fe200078e08ff */
[----:B------:R2:W-:Y:S01]  /*1710*/  STL.64 [R1+0x1d8], R32 ;  /* 0x0001d82001007387 */ /* 0x0005e20000100a00 */
[C---:B------:R-:W-:Y:S02]  /*1720*/  IMAD R65, R194.reuse, 0x68, RZ ;  /* 0x00000068c2417824 */ /* 0x040fe400078e02ff */
[C---:B------:R-:W-:Y:S01]  /*1730*/  IMAD R73, R194.reuse, 0x31, RZ ;  /* 0x00000031c2497824 */ /* 0x040fe200078e02ff */
[-C--:B0-----:R-:W-:Y:S01]  /*1740*/  LEA R46, P1, R5, R2.reuse, 0x1 ;  /* 0x00000002052e7211 */ /* 0x081fe200078208ff */
[C---:B------:R-:W-:Y:S02]  /*1750*/  IMAD R88, R194.reuse, 0x7, RZ ;  /* 0x00000007c2587824 */ /* 0x040fe400078e02ff */
[C---:B------:R-:W-:Y:S01]  /*1760*/  IMAD R69, R194.reuse, 0x6a, RZ ;  /* 0x0000006ac2457824 */ /* 0x040fe200078e02ff */
[----:B-1----:R-:W-:Y:S01]  /*1770*/  LEA R34, P3, R41, R2, 0x1 ;  /* 0x0000000229227211 */ /* 0x002fe200078608ff */
[C---:B------:R-:W-:Y:S01]  /*1780*/  IMAD R82, R194.reuse, 0x70, RZ ;  /* 0x00000070c2527824 */ /* 0x040fe200078e02ff */
[-C--:B------:R-:W-:Y:S01]  /*1790*/  LEA.HI.X.SX32 R47, R5, R44.reuse, 0x1, P1 ;  /* 0x0000002c052f7211 */ /* 0x080fe200008f0eff */
[----:B------:R-:W-:Y:S01]  /*17a0*/  IMAD R87, R194, 0x74, RZ ;  /* 0x00000074c2577824 */ /* 0x000fe200078e02ff */
[----:B------:R-:W-:Y:S01]  /*17b0*/  LEA.HI.X.SX32 R35, R41, R44, 0x1, P3 ;  /* 0x0000002c29237211 */ /* 0x000fe200018f0eff */
[----:B--2---:R-:W-:Y:S01]  /*17c0*/  IMAD R32, R3, 0x2, R31 ;  /* 0x0000000203207824 */ /* 0x004fe200078e021f */
[----:B------:R-:W-:Y:S01]  /*17d0*/  LEA R38, P1, R42, R2, 0x1 ;  /* 0x000000022a267211 */ /* 0x000fe200078208ff */
[----:B------:R0:W-:Y:S01]  /*17e0*/  STL.64 [R1+0x1d0], R46 ;  /* 0x0001d02e01007387 */ /* 0x0001e20000100a00 */
[----:B------:R-:W-:-:S02]  /*17f0*/  IMAD R41, R194, 0xe, RZ ;  /* 0x0000000ec2297824 */ /* 0x000fc400078e02ff */
[----:B------:R-:W-:Y:S01]  /*1800*/  LEA.HI.X.SX32 R39, R42, R44, 0x1, P1 ;  /* 0x0000002c2a277211 */ /* 0x000fe200008f0eff */
[----:B------:R1:W-:Y:S01]  /*1810*/  STL.64 [R1+0x1c8], R36 ;  /* 0x0001c82401007387 */ /* 0x0003e20000100a00 */
[C---:B------:R-:W-:Y:S02]  /*1820*/  IMAD R5, R3.reuse, 0x2, R32 ;  /* 0x0000000203057824 */ /* 0x040fe400078e0220 */
[C---:B------:R-:W-:Y:S01]  /*1830*/  IMAD R42, R194.reuse, 0x16, RZ ;  /* 0x00000016c22a7824 */ /* 0x040fe200078e02ff */
[----:B------:R2:W-:Y:S01]  /*1840*/  STL.64 [R1+0x1c0], R34 ;  /* 0x0001c02201007387 */ /* 0x0005e20000100a00 */
[----:B------:R-:W-:Y:S02]  /*1850*/  IMAD R33, R3, 0x2, R5 ;  /* 0x0000000203217824 */ /* 0x000fe400078e0205 */
[C---:B------:R-:W-:Y:S01]  /*1860*/  IMAD R84, R194.reuse, 0x35, RZ ;  /* 0x00000035c2547824 */ /* 0x040fe200078e02ff */
[----:B------:R3:W-:Y:S01]  /*1870*/  STL.64 [R1+0x1b8], R38 ;  /* 0x0001b82601007387 */ /* 0x0007e20000100a00 */
[----:B0-----:R-:W-:-:S02]  /*1880*/  IMAD R46, R194, 0x2b, RZ ;  /* 0x0000002bc22e7824 */ /* 0x001fc400078e02ff */
[C---:B------:R-:W-:Y:S01]  /*1890*/  IMAD R47, R194.reuse, 0x3a, RZ ;  /* 0x0000003ac22f7824 */ /* 0x040fe200078e02ff */
[CC--:B-1----:R-:W-:Y:S01]  /*18a0*/  LEA R36, P2, R17.reuse, R2.reuse, 0x1 ;  /* 0x0000000211247211 */ /* 0x0c2fe200078408ff */
[C---:B------:R-:W-:Y:S02]  /*18b0*/  IMAD R83, R194.reuse, 0x72, RZ ;  /* 0x00000072c2537824 */ /* 0x040fe400078e02ff */
[----:B------:R-:W-:Y:S01]  /*18c0*/  IMAD R93, R194, 0x1d, RZ ;  /* 0x0000001dc25d7824 */ /* 0x000fe200078e02ff */
[----:B--2---:R-:W-:Y:S01]  /*18d0*/  LEA R34, P3, R18, R2, 0x1 ;  /* 0x0000000212227211 */ /* 0x004fe200078608ff */
[C---:B------:R-:W-:Y:S01]  /*18e0*/  IMAD R49, R194.reuse, 0x1e, RZ ;  /* 0x0000001ec2317824 */ /* 0x040fe200078e02ff */
[-C--:B------:R-:W-:Y:S01]  /*18f0*/  LEA.HI.X.SX32 R37, R17, R44.reuse, 0x1, P2 ;  /* 0x0000002c11257211 */ /* 0x080fe200010f0eff */
[----:B------:R-:W-:Y:S01]  /*1900*/  IMAD R89, R194, 0x76, RZ ;  /* 0x00000076c2597824 */ /* 0x000fe200078e02ff */
[----:B------:R-:W-:Y:S01]  /*1910*/  LEA.HI.X.SX32 R35, R18, R44, 0x1, P3 ;  /* 0x0000002c12237211 */ /* 0x000fe200018f0eff */
[C---:B------:R-:W-:Y:S01]  /*1920*/  IMAD R51, R194.reuse, 0x3c, RZ ;  /* 0x0000003cc2337824 */ /* 0x040fe200078e02ff */
[----:B---3--:R-:W-:Y:S01]  /*1930*/  LEA R38, P1, R19, R2, 0x1 ;  /* 0x0000000213267211 */ /* 0x008fe200078208ff */
[----:B------:R0:W-:Y:S01]  /*1940*/  STL.64 [R1+0x1b0], R36 ;  /* 0x0001b02401007387 */ /* 0x0001e20000100a00 */
[----:B------:R-:W-:Y:S01]  /*1950*/  LEA R17, R3, R33, 0x1 ;  /* 0x0000002103117211 */ /* 0x000fe200078e08ff */
[C---:B------:R-:W-:Y:S01]  /*1960*/  IMAD R92, R194.reuse, 0x39, RZ ;  /* 0x00000039c25c7824 */ /* 0x040fe200078e02ff */
[----:B------:R-:W-:Y:S01]  /*1970*/  LEA.HI.X.SX32 R39, R19, R44, 0x1, P1 ;  /* 0x0000002c13277211 */ /* 0x000fe200008f0eff */
[----:B------:R1:W-:Y:S01]  /*1980*/  STL.64 [R1+0x1a8], R34 ;  /* 0x0001a82201007387 */ /* 0x0003e20000100a00 */
[----:B------:R-:W-:-:S02]  /*1990*/  IMAD R90, R194, 0x78, RZ ;  /* 0x00000078c25a7824 */ /* 0x000fc400078e02ff */
[C---:B------:R-:W-:Y:S01]  /*19a0*/  IMAD R18, R3.reuse, 0x2, R17 ;  /* 0x0000000203127824 */ /* 0x040fe200078e0211 */
[----:B------:R2:W-:Y:S01]  /*19b0*/  STL.64 [R1+0x1a0], R38 ;  /* 0x0001a02601007387 */ /* 0x0005e20000100a00 */
[----:B------:R-:W-:Y:S02]  /*19c0*/  IMAD R95, R194, 0xf, RZ ;  /* 0x0000000fc25f7824 */ /* 0x000fe400078e02ff */
[----:B------:R-:W-:Y:S01]  /*19d0*/  IMAD R19, R3, 0x2, R18 ;  /* 0x0000000203137824 */ /* 0x000fe200078e0212 */
[-C--:B0-----:R-:W-:Y:S01]  /*19e0*/  LEA R36, P2, R20, R2.reuse, 0x1 ;  /* 0x0000000214247211 */ /* 0x081fe200078408ff */
[C---:B------:R-:W-:Y:S02]  /*19f0*/  IMAD R91, R194.reuse, 0x7a, RZ ;  /* 0x0000007ac25b7824 */ /* 0x040fe400078e02ff */
[C---:B------:R-:W-:Y:S01]  /*1a00*/  IMAD R94, R194.reuse, 0x3b, RZ ;  /* 0x0000003bc25e7824 */ /* 0x040fe200078e02ff */
[C---:B-1----:R-:W-:Y:S01]  /*1a10*/  LEA R34, P3, R21.reuse, R2, 0x1 ;  /* 0x0000000215227211 */ /* 0x042fe200078608ff */
[----:B------:R-:W-:Y:S01]  /*1a20*/  IMAD R52, R194, 0x3e, RZ ;  /* 0x0000003ec2347824 */ /* 0x000fe200078e02ff */
[-C--:B------:R-:W-:Y:S01]  /*1a30*/  LEA.HI.X.SX32 R37, R20, R44.reuse, 0x1, P2 ;  /* 0x0000002c14257211 */ /* 0x080fe200010f0eff */
[C---:B------:R-:W-:Y:S01]  /*1a40*/  IMAD R144, R194.reuse, 0x7c, RZ ;  /* 0x0000007cc2907824 */ /* 0x040fe200078e02ff */
[----:B------:R-:W-:Y:S01]  /*1a50*/  LEA.HI.X.SX32 R35, R21, R44, 0x1, P3 ;  /* 0x0000002c15237211 */ /* 0x000fe200018f0eff */
[----:B------:R-:W-:Y:S01]  /*1a60*/  IMAD.SHL.U32 R53, R194, 0x2, RZ ;  /* 0x00000002c2357824 */ /* 0x000fe200078e00ff */
[----:B--2---:R-:W-:Y:S01]  /*1a70*/  LEA R38, P1, R22, R2, 0x1 ;  /* 0x0000000216267211 */ /* 0x004fe200078208ff */
[----:B------:R0:W-:Y:S01]  /*1a80*/  STL.64 [R1+0x198], R36 ;  /* 0x0001982401007387 */ /* 0x0001e20000100a00 */
[----:B------:R-:W-:Y:S01]  /*1a90*/  LEA R20, R3, R19, 0x1 ;  /* 0x0000001303147211 */ /* 0x000fe200078e08ff */
[----:B------:R-:W-:Y:S01]  /*1aa0*/  IMAD R96, R194, 0x3d, RZ ;  /* 0x0000003dc2607824 */ /* 0x000fe200078e02ff */
[----:B------:R-:W-:Y:S01]  /*1ab0*/  LEA.HI.X.SX32 R39, R22, R44, 0x1, P1 ;  /* 0x0000002c16277211 */ /* 0x000fe200008f0eff */
[----:B------:R1:W-:Y:S01]  /*1ac0*/  STL.64 [R1+0x190], R34 ;  /* 0x0001902201007387 */ /* 0x0003e20000100a00 */
[----:B------:R-:W-:-:S02]  /*1ad0*/  IMAD R97, R194, 0x1f, RZ ;  /* 0x0000001fc2617824 */ /* 0x000fc400078e02ff */
[C---:B------:R-:W-:Y:S01]  /*1ae0*/  IMAD R21, R3.reuse, 0x2, R20 ;  /* 0x0000000203157824 */ /* 0x040fe200078e0214 */
[----:B------:R2:W-:Y:S01]  /*1af0*/  STL.64 [R1+0x188], R38 ;  /* 0x0001882601007387 */ /* 0x0005e20000100a00 */
[C---:B------:R-:W-:Y:S02]  /*1b00*/  IMAD.SHL.U32 R102, R194.reuse, 0x4, RZ ;  /* 0x00000004c2667824 */ /* 0x040fe400078e00ff */
[----:B------:R-:W-:Y:S01]  /*1b10*/  IMAD R22, R3, 0x2, R21 ;  /* 0x0000000203167824 */ /* 0x000fe200078e0215 */
[CC--:B0-----:R-:W-:Y:S01]  /*1b20*/  LEA R36, P2, R23.reuse, R2.reuse, 0x1 ;  /* 0x0000000217247211 */ /* 0x0c1fe200078408ff */
[C---:B------:R-:W-:Y:S02]  /*1b30*/  IMAD.SHL.U32 R100, R194.reuse, 0x10, RZ ;  /* 0x00000010c2647824 */ /* 0x040fe400078e00ff */
[----:B------:R-:W-:Y:S01]  /*1b40*/  IMAD R146, R194, 0x7e, RZ ;  /* 0x0000007ec2927824 */ /* 0x000fe200078e02ff */
[----:B-1----:R-:W-:Y:S01]  /*1b50*/  LEA R34, P3, R24, R2, 0x1 ;  /* 0x0000000218227211 */ /* 0x002fe200078608ff */
[C---:B------:R-:W-:Y:S01]  /*1b60*/  IMAD.SHL.U32 R99, R194.reuse, 0x20, RZ ;  /* 0x00000020c2637824 */ /* 0x040fe200078e00ff */
[-C--:B------:R-:W-:Y:S01]  /*1b70*/  LEA.HI.X.SX32 R37, R23, R44.reuse, 0x1, P2 ;  /* 0x0000002c17257211 */ /* 0x080fe200010f0eff */
[----:B------:R-:W-:Y:S01]  /*1b80*/  IMAD R98, R194, 0x3f, RZ ;  /* 0x0000003fc2627824 */ /* 0x000fe200078e02ff */
[----:B------:R-:W-:Y:S01]  /*1b90*/  LEA.HI.X.SX32 R35, R24, R44, 0x1, P3 ;  /* 0x0000002c18237211 */ /* 0x000fe200018f0eff */
[----:B------:R-:W-:Y:S01]  /*1ba0*/  IMAD.MOV.U32 R150, RZ, RZ, -0x800000 ;  /* 0xff800000ff967424 */ /* 0x000fe200078e00ff */
[C---:B--2---:R-:W-:Y:S01]  /*1bb0*/  LEA R38, P1, R4.reuse, R2, 0x1 ;  /* 0x0000000204267211 */ /* 0x044fe200078208ff */
[----:B------:R0:W-:Y:S03]  /*1bc0*/  STL.64 [R1+0x180], R36 ;  /* 0x0001802401007387 */ /* 0x0001e60000100a00 */
[----:B------:R-:W-:Y:S01]  /*1bd0*/  LEA.HI.X.SX32 R39, R4, R44, 0x1, P1 ;  /* 0x0000002c04277211 */ /* 0x000fe200008f0eff */
[----:B------:R1:W-:Y:S01]  /*1be0*/  STL.64 [R1+0x178], R34 ;  /* 0x0001782201007387 */ /* 0x0003e20000100a00 */
[----:B------:R-:W-:-:S03]  /*1bf0*/  LEA R4, R3, R22, 0x1 ;  /* 0x0000001603047211 */ /* 0x000fc600078e08ff */
[----:B------:R2:W-:Y:S02]  /*1c00*/  STL.64 [R1+0x170], R38 ;  /* 0x0001702601007387 */ /* 0x0005e40000100a00 */
[----:B------:R-:W-:Y:S01]  /*1c10*/  IMAD R23, R3, 0x2, R4 ;  /* 0x0000000203177824 */ /* 0x000fe200078e0204 */
[-C--:B0-----:R-:W-:Y:S02]  /*1c20*/  LEA R36, P2, R25, R2.reuse, 0x1 ;  /* 0x0000000219247211 */ /* 0x081fe400078408ff */
[----:B-1----:R-:W-:Y:S02]  /*1c30*/  LEA R34, P3, R27, R2, 0x1 ;  /* 0x000000021b227211 */ /* 0x002fe400078608ff */
[-C--:B------:R-:W-:Y:S02]  /*1c40*/  LEA.HI.X.SX32 R37, R25, R44.reuse, 0x1, P2 ;  /* 0x0000002c19257211 */ /* 0x080fe400010f0eff */
[----:B------:R-:W-:Y:S01]  /*1c50*/  LEA.HI.X.SX32 R35, R27, R44, 0x1, P3 ;  /* 0x0000002c1b237211 */ /* 0x000fe200018f0eff */
[----:B--2---:R-:W-:Y:S01]  /*1c60*/  IMAD R39, R194, 0x2c, RZ ;  /* 0x0000002cc2277824 */ /* 0x004fe200078e02ff */
[----:B------:R-:W-:Y:S01]  /*1c70*/  LEA R24, P3, R32, R2, 0x1 ;  /* 0x0000000220187211 */ /* 0x000fe200078608ff */
[----:B------:R0:W-:Y:S01]  /*1c80*/  STL.64 [R1+0x168], R36 ;  /* 0x0001682401007387 */ /* 0x0001e20000100a00 */
[----:B------:R-:W-:-:S02]  /*1c90*/  IMAD R38, R194, 0x2e, RZ ;  /* 0x0000002ec2267824 */ /* 0x000fc400078e02ff */
[----:B------:R-:W-:Y:S01]  /*1ca0*/  LEA.HI.X.SX32 R25, R32, R44, 0x1, P3 ;  /* 0x0000002c20197211 */ /* 0x000fe200018f0eff */
[----:B------:R1:W-:Y:S01]  /*1cb0*/  STL.64 [R1+0x160], R34 ;  /* 0x0001602201007387 */ /* 0x0003e20000100a00 */
[----:B------:R-:W-:-:S03]  /*1cc0*/  IMAD.MOV.U32 R27, RZ, RZ, 0x3f800000 ;  /* 0x3f800000ff1b7424 */ /* 0x000fc600078e00ff */
[----:B------:R2:W-:Y:S01]  /*1cd0*/  STL.64 [R1+0x148], R24 ;  /* 0x0001481801007387 */ /* 0x0005e20000100a00 */
[CC--:B0-----:R-:W-:Y:S02]  /*1ce0*/  LEA R36, P1, R30.reuse, R2.reuse, 0x1 ;  /* 0x000000021e247211 */ /* 0x0c1fe400078208ff */
[C---:B-1----:R-:W-:Y:S02]  /*1cf0*/  LEA R34, P2, R31.reuse, R2, 0x1 ;  /* 0x000000021f227211 */ /* 0x042fe400078408ff */
[-C--:B------:R-:W-:Y:S02]  /*1d00*/  LEA.HI.X.SX32 R37, R30, R44.reuse, 0x1, P1 ;  /* 0x0000002c1e257211 */ /* 0x080fe400008f0eff */
[----:B------:R-:W-:Y:S01]  /*1d10*/  LEA.HI.X.SX32 R35, R31, R44, 0x1, P2 ;  /* 0x0000002c1f237211 */ /* 0x000fe200010f0eff */
[----:B--2---:R-:W-:Y:S01]  /*1d20*/  IMAD R24, R3, 0x2, R23 ;  /* 0x0000000203187824 */ /* 0x004fe200078e0217 */
[----:B------:R-:W-:Y:S01]  /*1d30*/  LEA R30, P3, R17, R2, 0x1 ;  /* 0x00000002111e7211 */ /* 0x000fe200078608ff */
[----:B------:R0:W-:Y:S03]  /*1d40*/  STL.64 [R1+0x158], R36 ;  /* 0x0001582401007387 */ /* 0x0001e60000100a00 */
[----:B------:R-:W-:Y:S01]  /*1d50*/  LEA R25, R3, R24, 0x1 ;  /* 0x0000001803197211 */ /* 0x000fe200078e08ff */
[----:B------:R1:W-:Y:S01]  /*1d60*/  STL.64 [R1+0x150], R34 ;  /* 0x0001502201007387 */ /* 0x0003e20000100a00 */
[----:B------:R-:W-:-:S02]  /*1d70*/  LEA.HI.X.SX32 R31, R17, R44, 0x1, P3 ;  /* 0x0000002c111f7211 */ /* 0x000fc400018f0eff */
[-C--:B0-----:R-:W-:Y:S02]  /*1d80*/  LEA R36, P1, R5, R2.reuse, 0x1 ;  /* 0x0000000205247211 */ /* 0x081fe400078208ff */
[----:B-1----:R-:W-:Y:S02]  /*1d90*/  LEA R34, P2, R33, R2, 0x1 ;  /* 0x0000000221227211 */ /* 0x002fe400078408ff */
[-C--:B------:R-:W-:Y:S01]  /*1da0*/  LEA.HI.X.SX32 R37, R5, R44.reuse, 0x1, P1 ;  /* 0x0000002c05257211 */ /* 0x080fe200008f0eff */
[----:B------:R-:W-:Y:S01]  /*1db0*/  IMAD R5, R3, 0x2, R25 ;  /* 0x0000000203057824 */ /* 0x000fe200078e0219 */
[----:B------:R-:W-:Y:S02]  /*1dc0*/  LEA.HI.X.SX32 R35, R33, R44, 0x1, P2 ;  /* 0x0000002c21237211 */ /* 0x000fe400010f0eff */
[----:B------:R-:W-:Y:S01]  /*1dd0*/  LEA R32, P2, R19, R2, 0x1 ;  /* 0x0000000213207211 */ /* 0x000fe200078408ff */
[----:B------:R0:W-:Y:S01]  /*1de0*/  STL.64 [R1+0x140], R36 ;  /* 0x0001402401007387 */ /* 0x0001e20000100a00 */
[----:B------:R-:W-:-:S02]  /*1df0*/  IMAD R17, R3, 0x2, R5 ;  /* 0x0000000203117824 */ /* 0x000fc400078e0205 */
[----:B------:R-:W-:Y:S01]  /*1e00*/  LEA.HI.X.SX32 R33, R19, R44, 0x1, P2 ;  /* 0x0000002c13217211 */ /* 0x000fe200010f0eff */
[----:B------:R1:W-:Y:S04]  /*1e10*/  STL.64 [R1+0x138], R34 ;  /* 0x0001382201007387 */ /* 0x0003e80000100a00 */
[----:B------:R2:W-:Y:S01]  /*1e20*/  STL.64 [R1+0x130], R30 ;  /* 0x0001301e01007387 */ /* 0x0005e20000100a00 */
[C---:B0-----:R-:W-:Y:S02]  /*1e30*/  IMAD R36, R194.reuse, 0x6, RZ ;  /* 0x00000006c2247824 */ /* 0x041fe400078e02ff */
[----:B------:R-:W-:Y:S01]  /*1e40*/  IMAD R37, R194, 0x36, RZ ;  /* 0x00000036c2257824 */ /* 0x000fe200078e02ff */
[-C--:B-1----:R-:W-:Y:S02]  /*1e50*/  LEA R34, P1, R18, R2.reuse, 0x1 ;  /* 0x0000000212227211 */ /* 0x082fe400078208ff */
[----:B--2---:R-:W-:-:S02]  /*1e60*/  LEA R30, P3, R20, R2, 0x1 ;  /* 0x00000002141e7211 */ /* 0x004fc400078608ff */
[-C--:B------:R-:W-:Y:S02]  /*1e70*/  LEA.HI.X.SX32 R35, R18, R44.reuse, 0x1, P1 ;  /* 0x0000002c12237211 */ /* 0x080fe400008f0eff */
[----:B------:R-:W-:Y:S02]  /*1e80*/  LEA.HI.X.SX32 R31, R20, R44, 0x1, P3 ;  /* 0x0000002c141f7211 */ /* 0x000fe400018f0eff */
[C---:B------:R-:W-:Y:S01]  /*1e90*/  LEA R18, R3.reuse, R17, 0x1 ;  /* 0x0000001103127211 */ /* 0x040fe200078e08ff */
[----:B------:R0:W-:Y:S04]  /*1ea0*/  STL.64 [R1+0x128], R34 ;  /* 0x0001282201007387 */ /* 0x0001e80000100a00 */
[----:B------:R1:W-:Y:S01]  /*1eb0*/  STL.64 [R1+0x120], R32 ;  /* 0x0001202001007387 */ /* 0x0003e20000100a00 */
[----:B------:R-:W-:-:S03]  /*1ec0*/  IMAD R19, R3, 0x2, R18 ;  /* 0x0000000203137824 */ /* 0x000fc600078e0212 */
[----:B------:R2:W-:Y:S01]  /*1ed0*/  STL.64 [R1+0x118], R30 ;  /* 0x0001181e01007387 */ /* 0x0005e20000100a00 */
[CC--:B0-----:R-:W-:Y:S02]  /*1ee0*/  LEA R34, P1, R21.reuse, R2.reuse, 0x1 ;  /* 0x0000000215227211 */ /* 0x0c1fe400078208ff */
[----:B-1----:R-:W-:Y:S02]  /*1ef0*/  LEA R32, P2, R22, R2, 0x1 ;  /* 0x0000000216207211 */ /* 0x002fe400078408ff */
[----:B------:R-:W-:Y:S02]  /*1f00*/  LEA.HI.X.SX32 R35, R21, R44, 0x1, P1 ;  /* 0x0000002c15237211 */ /* 0x000fe400008f0eff */
[----:B--2---:R-:W-:Y:S02]  /*1f10*/  LEA R30, P3, R4, R2, 0x1 ;  /* 0x00000002041e7211 */ /* 0x004fe400078608ff */
[-C--:B------:R-:W-:Y:S01]  /*1f20*/  LEA.HI.X.SX32 R33, R22, R44.reuse, 0x1, P2 ;  /* 0x0000002c16217211 */ /* 0x080fe200010f0eff */
[----:B------:R0:W-:Y:S01]  /*1f30*/  STL.64 [R1+0x110], R34 ;  /* 0x0001102201007387 */ /* 0x0001e20000100a00 */
[----:B------:R-:W-:Y:S01]  /*1f40*/  LEA.HI.X.SX32 R31, R4, R44, 0x1, P3 ;  /* 0x0000002c041f7211 */ /* 0x000fe200018f0eff */
[----:B------:R-:W-:-:S02]  /*1f50*/  IMAD R4, R3, 0x2, R19 ;  /* 0x0000000203047824 */ /* 0x000fc400078e0213 */
[----:B------:R1:W-:Y:S03]  /*1f60*/  STL.64 [R1+0x108], R32 ;  /* 0x0001082001007387 */ /* 0x0003e60000100a00 */
[----:B------:R-:W-:Y:S01]  /*1f70*/  LEA R20, R3, R4, 0x1 ;  /* 0x0000000403147211 */ /* 0x000fe200078e08ff */
[----:B------:R2:W-:Y:S01]  /*1f80*/  STL.64 [R1+0x100], R30 ;  /* 0x0001001e01007387 */ /* 0x0005e20000100a00 */
[----:B0-----:R-:W-:-:S03]  /*1f90*/  LEA R34, P1, R23, R2, 0x1 ;  /* 0x0000000217227211 */ /* 0x001fc600078208ff */
[----:B------:R-:W-:Y:S01]  /*1fa0*/  IMAD R21, R3, 0x2, R20 ;  /* 0x0000000203157824 */ /* 0x000fe200078e0214 */
[----:B-1----:R-:W-:-:S03]  /*1fb0*/  LEA R32, P2, R24, R2, 0x1 ;  /* 0x0000000218207211 */ /* 0x002fc600078408ff */
[----:B------:R-:W-:Y:S01]  /*1fc0*/  IMAD R22, R3, 0x2, R21 ;  /* 0x0000000203167824 */ /* 0x000fe200078e0215 */
[----:B------:R-:W-:Y:S02]  /*1fd0*/  LEA.HI.X.SX32 R35, R23, R44, 0x1, P1 ;  /* 0x0000002c17237211 */ /* 0x000fe400008f0eff */
[C---:B--2---:R-:W-:Y:S02]  /*1fe0*/  LEA R30, P3, R25.reuse, R2, 0x1 ;  /* 0x00000002191e7211 */ /* 0x044fe400078608ff */
[-C--:B------:R-:W-:Y:S01]  /*1ff0*/  LEA.HI.X.SX32 R33, R24, R44.reuse, 0x1, P2 ;  /* 0x0000002c18217211 */ /* 0x080fe200010f0eff */
[----:B------:R0:W-:Y:S01]  /*2000*/  STL.64 [R1+0xf8], R34 ;  /* 0x0000f82201007387 */ /* 0x0001e20000100a00 */
[----:B------:R-:W-:-:S03]  /*2010*/  LEA.HI.X.SX32 R31, R25, R44, 0x1, P3 ;  /* 0x0000002c191f7211 */ /* 0x000fc600018f0eff */
[----:B------:R1:W-:Y:S04]  /*2020*/  STL.64 [R1+0xf0], R32 ;  /* 0x0000f02001007387 */ /* 0x0003e80000100a00 */
[----:B------:R2:W-:Y:S01]  /*2030*/  STL.64 [R1+0xe8], R30 ;  /* 0x0000e81e01007387 */ /* 0x0005e20000100a00 */
[-C--:B0-----:R-:W-:Y:S02]  /*2040*/  LEA R34, P1, R5, R2.reuse, 0x1 ;  /* 0x0000000205227211 */ /* 0x081fe400078208ff */
[----:B-1----:R-:W-:Y:S02]  /*2050*/  LEA R32, P2, R17, R2, 0x1 ;  /* 0x0000000211207211 */ /* 0x002fe400078408ff */
[----:B------:R-:W-:Y:S02]  /*2060*/  LEA.HI.X.SX32 R35, R5, R44, 0x1, P1 ;  /* 0x0000002c05237211 */ /* 0x000fe400008f0eff */
[----:B--2---:R-:W-:-:S02]  /*2070*/  LEA R30, P3, R18, R2, 0x1 ;  /* 0x00000002121e7211 */ /* 0x004fc400078608ff */
[-C--:B------:R-:W-:Y:S01]  /*2080*/  LEA.HI.X.SX32 R33, R17, R44.reuse, 0x1, P2 ;  /* 0x0000002c11217211 */ /* 0x080fe200010f0eff */
[----:B------:R0:W-:Y:S01]  /*2090*/  STL.64 [R1+0xe0], R34 ;  /* 0x0000e02201007387 */ /* 0x0001e20000100a00 */
[----:B------:R-:W-:Y:S02]  /*20a0*/  LEA.HI.X.SX32 R31, R18, R44, 0x1, P3 ;  /* 0x0000002c121f7211 */ /* 0x000fe400018f0eff */
[----:B------:R-:W-:Y:S01]  /*20b0*/  LEA R5, R3, R22, 0x1 ;  /* 0x0000001603057211 */ /* 0x000fe200078e08ff */
[----:B------:R1:W-:Y:S01]  /*20c0*/  STL.64 [R1+0xd8], R32 ;  /* 0x0000d82001007387 */ /* 0x0003e20000100a00 */
[----:B------:R-:W-:-:S03]  /*20d0*/  LEA R24, P3, R20, R2, 0x1 ;  /* 0x0000000214187211 */ /* 0x000fc600078608ff */
[----:B------:R2:W-:Y:S01]  /*20e0*/  STL.64 [R1+0xd0], R30 ;  /* 0x0000d01e01007387 */ /* 0x0005e20000100a00 */
[----:B------:R-:W-:Y:S01]  /*20f0*/  IMAD R17, R3, 0x2, R5 ;  /* 0x0000000203117824 */ /* 0x000fe200078e0205 */
[----:B------:R-:W-:Y:S01]  /*2100*/  LEA.HI.X.SX32 R25, R20, R44, 0x1, P3 ;  /* 0x0000002c14197211 */ /* 0x000fe200018f0eff */
[C---:B0-----:R-:W-:Y:S02]  /*2110*/  IMAD R34, R194.reuse, 0x18, RZ ;  /* 0x00000018c2227824 */ /* 0x041fe400078e02ff */
[----:B------:R-:W-:Y:S01]  /*2120*/  IMAD R35, R194, 0x34, RZ ;  /* 0x00000034c2237824 */ /* 0x000fe200078e02ff */
[CC--:B-1----:R-:W-:Y:S02]  /*2130*/  LEA R32, P1, R19.reuse, R2.reuse, 0x1 ;  /* 0x0000000213207211 */ /* 0x0c2fe400078208ff */
[----:B--2---:R-:W-:Y:S02]  /*2140*/  LEA R30, P2, R4, R2, 0x1 ;  /* 0x00000002041e7211 */ /* 0x004fe400078408ff */
[----:B------:R-:W-:-:S02]  /*2150*/  LEA.HI.X.SX32 R33, R19, R44, 0x1, P1 ;  /* 0x0000002c13217211 */ /* 0x000fc400008f0eff */
[----:B------:R-:W-:Y:S01]  /*2160*/  LEA.HI.X.SX32 R31, R4, R44, 0x1, P2 ;  /* 0x0000002c041f7211 */ /* 0x000fe200010f0eff */
[C---:B------:R-:W-:Y:S02]  /*2170*/  IMAD R4, R3.reuse, 0x2, R17 ;  /* 0x0000000203047824 */ /* 0x040fe400078e0211 */
[----:B------:R0:W-:Y:S03]  /*2180*/  STL.64 [R1+0xc8], R32 ;  /* 0x0000c82001007387 */ /* 0x0001e60000100a00 */
[C---:B------:R-:W-:Y:S01]  /*2190*/  LEA R18, R3.reuse, R4, 0x1 ;  /* 0x0000000403127211 */ /* 0x040fe200078e08ff */
[----:B------:R1:W-:Y:S04]  /*21a0*/  STL.64 [R1+0xc0], R30 ;  /* 0x0000c01e01007387 */ /* 0x0003e80000100a00 */
[----:B------:R-:W-:Y:S01]  /*21b0*/  IMAD R3, R3, 0x2, R18 ;  /* 0x0000000203037824 */ /* 0x000fe200078e0212 */
[----:B------:R2:W-:Y:S01]  /*21c0*/  STL.64 [R1+0xb8], R24 ;  /* 0x0000b81801007387 */ /* 0x0005e20000100a00 */
[----:B0-----:R-:W-:-:S03]  /*21d0*/  LEA R32, P1, R21, R2, 0x1 ;  /* 0x0000000215207211 */ /* 0x001fc600078208ff */
[-C--:B------:R-:W-:Y:S02]  /*21e0*/  LEA R20, P4, R3, R2.reuse, 0x1 ;  /* 0x0000000203147211 */ /* 0x080fe400078808ff */
[C---:B-1----:R-:W-:Y:S02]  /*21f0*/  LEA R30, P2, R22.reuse, R2, 0x1 ;  /* 0x00000002161e7211 */ /* 0x042fe400078408ff */
[-C--:B------:R-:W-:Y:S02]  /*2200*/  LEA.HI.X.SX32 R33, R21, R44.reuse, 0x1, P1 ;  /* 0x0000002c15217211 */ /* 0x080fe400008f0eff */
[----:B------:R-:W-:Y:S02]  /*2210*/  LEA.HI.X.SX32 R31, R22, R44, 0x1, P2 ;  /* 0x0000002c161f7211 */ /* 0x000fe400010f0eff */
[----:B--2---:R-:W-:Y:S01]  /*2220*/  LEA R24, P3, R5, R2, 0x1 ;  /* 0x0000000205187211 */ /* 0x004fe200078608ff */
[----:B------:R0:W-:Y:S01]  /*2230*/  STL.64 [R1+0xb0], R32 ;  /* 0x0000b02001007387 */ /* 0x0001e20000100a00 */
[----:B------:R-:W-:-:S02]  /*2240*/  LEA.HI.X.SX32 R21, R3, R44, 0x1, P4 ;  /* 0x0000002c03157211 */ /* 0x000fc400020f0eff */
[----:B------:R-:W-:Y:S01]  /*2250*/  LEA.HI.X.SX32 R25, R5, R44, 0x1, P3 ;  /* 0x0000002c05197211 */ /* 0x000fe200018f0eff */
[----:B------:R1:W-:Y:S01]  /*2260*/  STL.64 [R1+0xa8], R30 ;  /* 0x0000a81e01007387 */ /* 0x0003e20000100a00 */
[----:B------:R-:W-:Y:S01]  /*2270*/  IADD3 R188, P4, R188, R28, RZ ;  /* 0x0000001cbcbc7210 */ /* 0x000fe20007f9e0ff */
[----:B------:R-:W-:Y:S01]  /*2280*/  IMAD.MOV.U32 R5, RZ, RZ, 0x3f800000 ;  /* 0x3f800000ff057424 */ /* 0x000fe200078e00ff */
[----:B------:R-:W-:Y:S01]  /*2290*/  LEA R22, P3, R18, R2, 0x1 ;  /* 0x0000000212167211 */ /* 0x000fe200078608ff */
[----:B------:R2:W-:Y:S01]  /*22a0*/  STL.64 [R1+0xa0], R24 ;  /* 0x0000a01801007387 */ /* 0x0005e20000100a00 */
[-C--:B------:R-:W-:Y:S02]  /*22b0*/  LEA.HI.X.SX32 R189, R74, R29.reuse, 0x1, P4 ;  /* 0x0000001d4abd7211 */ /* 0x080fe400020f0eff */
[----:B------:R-:W-:Y:S01]  /*22c0*/  IADD3 R246, P4, R68, R28, RZ ;  /* 0x0000001c44f67210 */ /* 0x000fe20007f9e0ff */
[----:B0-----:R-:W-:Y:S01]  /*22d0*/  IMAD R32, R194, 0x30, RZ ;  /* 0x00000030c2207824 */ /* 0x001fe200078e02ff */
[----:B------:R-:W-:Y:S01]  /*22e0*/  LEA.HI.X.SX32 R23, R18, R44, 0x1, P3 ;  /* 0x0000002c12177211 */ /* 0x000fe200018f0eff */
[----:B------:R-:W-:Y:S01]  /*22f0*/  IMAD R33, R194, 0x1a, RZ ;  /* 0x0000001ac2217824 */ /* 0x000fe200078e02ff */
[----:B------:R-:W-:-:S02]  /*2300*/  LEA.HI.X.SX32 R247, R70, R29, 0x1, P4 ;  /* 0x0000001d46f77211 */ /* 0x000fc400020f0eff */
[C---:B-1----:R-:W-:Y:S02]  /*2310*/  LEA R30, P1, R17.reuse, R2, 0x1 ;  /* 0x00000002111e7211 */ /* 0x042fe400078208ff */
[----:B------:R-:W-:Y:S02]  /*2320*/  IADD3 R242, P4, R64, R28, RZ ;  /* 0x0000001c40f27210 */ /* 0x000fe40007f9e0ff */
[C---:B--2---:R-:W-:Y:S01]  /*2330*/  LEA R24, P2, R4.reuse, R2, 0x1 ;  /* 0x0000000204187211 */ /* 0x044fe200078408ff */
[----:B------:R-:W-:Y:S01]  /*2340*/  IMAD.MOV.U32 R2, RZ, RZ, 0x3f800000 ;  /* 0x3f800000ff027424 */ /* 0x000fe200078e00ff */
[-C--:B------:R-:W-:Y:S01]  /*2350*/  LEA.HI.X.SX32 R31, R17, R44.reuse, 0x1, P1 ;  /* 0x0000002c111f7211 */ /* 0x080fe200008f0eff */
[----:B------:R-:W-:Y:S01]  /*2360*/  IMAD.MOV.U32 R17, RZ, RZ, RZ ;  /* 0x000000ffff117224 */ /* 0x000fe200078e00ff */
[----:B------:R-:W-:Y:S01]  /*2370*/  LEA.HI.X.SX32 R25, R4, R44, 0x1, P2 ;  /* 0x0000002c04197211 */ /* 0x000fe200010f0eff */
[----:B------:R-:W-:Y:S01]  /*2380*/  IMAD R44, R194, 0xb, RZ ;  /* 0x0000000bc22c7824 */ /* 0x000fe200078e02ff */
[----:B------:R-:W-:Y:S01]  /*2390*/  LEA.HI.X.SX32 R243, R66, R29, 0x1, P4 ;  /* 0x0000001d42f37211 */ /* 0x000fe200020f0eff */
[----:B------:R0:W-:Y:S01]  /*23a0*/  STL.64 [R1+0x98], R30 ;  /* 0x0000981e01007387 */ /* 0x0001e20000100a00 */
[----:B------:R-:W-:-:S02]  /*23b0*/  IADD3 R190, P3, R190, R28, RZ ;  /* 0x0000001cbebe7210 */ /* 0x000fc40007f7e0ff */
[-C--:B------:R-:W-:Y:S01]  /*23c0*/  IADD3 R66, P6, R42, R28.reuse, RZ ;  /* 0x0000001c2a427210 */ /* 0x080fe20007fde0ff */
[----:B------:R1:W-:Y:S01]  /*23d0*/  STL.64 [R1+0x90], R24 ;  /* 0x0000901801007387 */ /* 0x0003e20000100a00 */
[-C--:B------:R-:W-:Y:S02]  /*23e0*/  LEA.HI.X.SX32 R191, R77, R29.reuse, 0x1, P3 ;  /* 0x0000001d4dbf7211 */ /* 0x080fe400018f0eff */
[-C--:B------:R-:W-:Y:S01]  /*23f0*/  IADD3 R182, P3, R182, R28.reuse, RZ ;  /* 0x0000001cb6b67210 */ /* 0x080fe20007f7e0ff */
[----:B------:R-:W-:Y:S01]  /*2400*/  STL.64 [R1+0x88], R22 ;  /* 0x0000881601007387 */ /* 0x000fe20000100a00 */
[-C--:B------:R-:W-:Y:S02]  /*2410*/  LEA.HI.X.SX32 R77, R60, R29.reuse, 0x1, P5 ;  /* 0x0000001d3c4d7211 */ /* 0x080fe400028f0eff */
[-C--:B------:R-:W-:Y:S01]  /*2420*/  LEA.HI.X.SX32 R183, R67, R29.reuse, 0x1, P3 ;  /* 0x0000001d43b77211 */ /* 0x080fe200018f0eff */
[----:B------:R-:W-:Y:S01]  /*2430*/  STL.64 [R1+0x80], R20 ;  /* 0x0000801401007387 */ /* 0x000fe20000100a00 */
[-C--:B------:R-:W-:Y:S01]  /*2440*/  LEA.HI.X.SX32 R67, R44, R29.reuse, 0x1, P6 ;  /* 0x0000001d2c437211 */ /* 0x080fe200030f0eff */
[----:B0-----:R-:W-:Y:S01]  /*2450*/  IMAD R30, R194, 0xc, RZ ;  /* 0x0000000cc21e7824 */ /* 0x001fe200078e02ff */
[-C--:B------:R-:W-:Y:S01]  /*2460*/  IADD3 R166, P5, R166, R28.reuse, RZ ;  /* 0x0000001ca6a67210 */ /* 0x080fe20007fbe0ff */
[----:B------:R0:W-:Y:S01]  /*2470*/  STL.64 [R1+0x38], R104 ;  /* 0x0000386801007387 */ /* 0x0001e20000100a00 */
[-C--:B------:R-:W-:Y:S01]  /*2480*/  IADD3 R184, P2, R184, R28.reuse, RZ ;  /* 0x0000001cb8b87210 */ /* 0x080fe20007f5e0ff */
[----:B------:R-:W-:Y:S01]  /*2490*/  IMAD R31, R194, 0x32, RZ ;  /* 0x00000032c21f7824 */ /* 0x000fe200078e02ff */
[----:B------:R-:W-:Y:S01]  /*24a0*/  LEA.HI.X.SX32 R167, R46, R29, 0x1, P5 ;  /* 0x0000001d2ea77211 */ /* 0x000fe200028f0eff */
[----:B-1----:R-:W-:Y:S01]  /*24b0*/  IMAD.SHL.U32 R25, R45, 0x2, RZ ;  /* 0x000000022d197824 */ /* 0x002fe200078e00ff */
[----:B------:R-:W-:-:S02]  /*24c0*/  IADD3 R160, P5, R160, R28, RZ ;  /* 0x0000001ca0a07210 */ /* 0x000fc40007fbe0ff */
[-C--:B------:R-:W-:Y:S02]  /*24d0*/  LEA.HI.X.SX32 R185, R68, R29.reuse, 0x1, P2 ;  /* 0x0000001d44b97211 */ /* 0x080fe400010f0eff */
[-C--:B------:R-:W-:Y:S02]  /*24e0*/  LEA.HI.X.SX32 R161, R38, R29.reuse, 0x1, P5 ;  /* 0x0000001d26a17211 */ /* 0x080fe400028f0eff */
[-C--:B------:R-:W-:Y:S02]  /*24f0*/  IADD3 R172, P2, R172, R28.reuse, RZ ;  /* 0x0000001cacac7210 */ /* 0x080fe40007f5e0ff */
[-C--:B0-----:R-:W-:Y:S02]  /*2500*/  IADD3 R104, P4, R60, R28.reuse, RZ ;  /* 0x0000001c3c687210 */ /* 0x081fe40007f9e0ff */
[----:B------:R-:W-:Y:S02]  /*2510*/  IADD3 R170, P3, R170, R28, RZ ;  /* 0x0000001caaaa7210 */ /* 0x000fe40007f7e0ff */
[----:B------:R-:W-:-:S02]  /*2520*/  LEA.HI.X.SX32 R105, R61, R29, 0x1, P4 ;  /* 0x0000001d3d697211 */ /* 0x000fc400020f0eff */
[-C--:B------:R-:W-:Y:S02]  /*2530*/  IADD3 R168, P4, R168, R28.reuse, RZ ;  /* 0x0000001ca8a87210 */ /* 0x080fe40007f9e0ff */
[-C--:B------:R-:W-:Y:S01]  /*2540*/  IADD3 R158, P6, R158, R28.reuse, RZ ;  /* 0x0000001c9e9e7210 */ /* 0x080fe20007fde0ff */
[----:B------:R-:W-:Y:S01]  /*2550*/  STL.64 [R1+0x58], R104 ;  /* 0x0000586801007387 */ /* 0x000fe20000100a00 */
[-C--:B------:R-:W-:Y:S02]  /*2560*/  LEA.HI.X.SX32 R169, R50, R29.reuse, 0x1, P4 ;  /* 0x0000001d32a97211 */ /* 0x080fe400020f0eff */
[-C--:B------:R-:W-:Y:S01]  /*2570*/  IADD3 R230, P4, R39, R28.reuse, RZ ;  /* 0x0000001c27e67210 */ /* 0x080fe20007f9e0ff */
[----:B------:R0:W-:Y:S01]  /*2580*/  STL.64 [R1+0x30], R76 ;  /* 0x0000304c01007387 */ /* 0x0001e20000100a00 */
[-C--:B------:R-:W-:Y:S02]  /*2590*/  IADD3 R60, P5, R30, R28.reuse, RZ ;  /* 0x0000001c1e3c7210 */ /* 0x080fe40007fbe0ff */
[----:B------:R-:W-:Y:S01]  /*25a0*/  LEA.HI.X.SX32 R231, R42, R29, 0x1, P4 ;  /* 0x0000001d2ae77211 */ /* 0x000fe200020f0eff */
[----:B------:R1:W-:Y:S01]  /*25b0*/  STL.64 [R1+0x28], R66 ;  /* 0x0000284201007387 */ /* 0x0003e20000100a00 */
[----:B------:R-:W-:-:S02]  /*25c0*/  IADD3 R226, P4, R38, R28, RZ ;  /* 0x0000001c26e27210 */ /* 0x000fc40007f9e0ff */
[-C--:B------:R-:W-:Y:S02]  /*25d0*/  LEA.HI.X.SX32 R173, R57, R29.reuse, 0x1, P2 ;  /* 0x0000001d39ad7211 */ /* 0x080fe400010f0eff */
[-C--:B------:R-:W-:Y:S02]  /*25e0*/  LEA.HI.X.SX32 R227, R48, R29.reuse, 0x1, P4 ;  /* 0x0000001d30e37211 */ /* 0x080fe400020f0eff */
[-C--:B------:R-:W-:Y:S01]  /*25f0*/  LEA.HI.X.SX32 R171, R56, R29.reuse, 0x1, P3 ;  /* 0x0000001d38ab7211 */ /* 0x080fe200018f0eff */
[----:B0-----:R-:W-:Y:S01]  /*2600*/  CS2R R76, SRZ ;  /* 0x00000000004c7805 */ /* 0x001fe2000001ff00 */
[-C--:B------:R-:W-:Y:S02]  /*2610*/  LEA.HI.X.SX32 R159, R54, R29.reuse, 0x1, P6 ;  /* 0x0000001d369f7211 */ /* 0x080fe400030f0eff */
[C---:B------:R-:W-:Y:S02]  /*2620*/  LEA.HI.X.SX32 R61, R36.reuse, R29, 0x1, P5 ;  /* 0x0000001d243d7211 */ /* 0x040fe400028f0eff */
[----:B-1----:R-:W-:-:S02]  /*2630*/  IADD3 R66, P4, R36, R28, RZ ;  /* 0x0000001c24427210 */ /* 0x002fc40007f9e0ff */
[-C--:B------:R-:W-:Y:S02]  /*2640*/  IADD3 R164, P2, R164, R28.reuse, RZ ;  /* 0x0000001ca4a47210 */ /* 0x080fe40007f5e0ff */
[-C--:B------:R-:W-:Y:S02]  /*2650*/  LEA.HI.X.SX32 R67, R58, R29.reuse, 0x1, P4 ;  /* 0x0000001d3a437211 */ /* 0x080fe400020f0eff */
[-C--:B------:R-:W-:Y:S02]  /*2660*/  IADD3 R222, P4, R32, R28.reuse, RZ ;  /* 0x0000001c20de7210 */ /* 0x080fe40007f9e0ff */
[CC--:B------:R-:W-:Y:S01]  /*2670*/  IADD3 R56, P6, R34.reuse, R28.reuse, RZ ;  /* 0x0000001c22387210 */ /* 0x0c0fe20007fde0ff */
[----:B------:R-:W-:Y:S01]  /*2680*/  STL.64 [R1+0x68], R66 ;  /* 0x0000684201007387 */ /* 0x000fe20000100a00 */
[----:B------:R-:W-:Y:S02]  /*2690*/  LEA.HI.X.SX32 R223, R34, R29, 0x1, P4 ;  /* 0x0000001d22df7211 */ /* 0x000fe400020f0eff */
[-C--:B------:R-:W-:Y:S01]  /*26a0*/  IADD3 R218, P4, R31, R28.reuse, RZ ;  /* 0x0000001c1fda7210 */ /* 0x080fe20007f9e0ff */
[----:B------:R-:W-:Y:S01]  /*26b0*/  STL.64 [R1+0x50], R60 ;  /* 0x0000503c01007387 */ /* 0x000fe20000100a00 */
[----:B------:R-:W-:-:S02]  /*26c0*/  IADD3 R148, P5, R148, R28, RZ ;  /* 0x0000001c94947210 */ /* 0x000fc40007fbe0ff */
[-C--:B------:R-:W-:Y:S02]  /*26d0*/  LEA.HI.X.SX32 R219, R75, R29.reuse, 0x1, P4 ;  /* 0x0000001d4bdb7211 */ /* 0x080fe400020f0eff */
[-C--:B------:R-:W-:Y:S01]  /*26e0*/  IADD3 R38, P4, R33, R28.reuse, RZ ;  /* 0x0000001c21267210 */ /* 0x080fe20007f9e0ff */
[----:B------:R-:W-:Y:S01]  /*26f0*/  CS2R R74, SRZ ;  /* 0x00000000004a7805 */ /* 0x000fe2000001ff00 */
[-C--:B------:R-:W-:Y:S02]  /*2700*/  LEA.HI.X.SX32 R165, R39, R29.reuse, 0x1, P2 ;  /* 0x0000001d27a57211 */ /* 0x080fe400010f0eff */
[-C--:B------:R-:W-:Y:S02]  /*2710*/  LEA.HI.X.SX32 R57, R30, R29.reuse, 0x1, P6 ;  /* 0x0000001d1e397211 */ /* 0x080fe400030f0eff */
[-C--:B------:R-:W-:Y:S02]  /*2720*/  LEA.HI.X.SX32 R149, R31, R29.reuse, 0x1, P5 ;  /* 0x0000001d1f957211 */ /* 0x080fe400028f0eff */
[----:B------:R-:W-:Y:S01]  /*2730*/  IADD3 R214, P5, R35, R28, RZ ;  /* 0x0000001c23d67210 */ /* 0x000fe20007fbe0ff */
[----:B------:R-:W-:Y:S01]  /*2740*/  STL.64 [R1+0x20], R56 ;  /* 0x0000203801007387 */ /* 0x000fe20000100a00 */
[----:B------:R-:W-:-:S02]  /*2750*/  LEA.HI.X.SX32 R39, R81, R29, 0x1, P4 ;  /* 0x0000001d51277211 */ /* 0x000fc400020f0eff */
[-C--:B------:R-:W-:Y:S02]  /*2760*/  IADD3 R30, P6, R63, R28.reuse, RZ ;  /* 0x0000001c3f1e7210 */ /* 0x080fe40007fde0ff */
[-C--:B------:R-:W-:Y:S01]  /*2770*/  LEA.HI.X.SX32 R215, R33, R29.reuse, 0x1, P5 ;  /* 0x0000001d21d77211 */ /* 0x080fe200028f0eff */
[----:B------:R0:W-:Y:S01]  /*2780*/  STL.64 [R1+0x18], R38 ;  /* 0x0000182601007387 */ /* 0x0001e20000100a00 */
[----:B------:R-:W-:Y:S01]  /*2790*/  SHF.L.U32 R18, R45, 0x2, RZ ;  /* 0x000000022d127819 */ /* 0x000fe200000006ff */
[----:B------:R-:W-:Y:S01]  /*27a0*/  IMAD R45, R194, 0x38, RZ ;  /* 0x00000038c22d7824 */ /* 0x000fe200078e02ff */
[-C--:B------:R-:W-:Y:S02]  /*27b0*/  IADD3 R162, P3, R162, R28.reuse, RZ ;  /* 0x0000001ca2a27210 */ /* 0x080fe40007f7e0ff */
[----:B------:R-:W-:Y:S02]  /*27c0*/  LEA.HI.X.SX32 R31, R79, R29, 0x1, P6 ;  /* 0x0000001d4f1f7211 */ /* 0x000fe400030f0eff */
[----:B------:R-:W-:-:S02]  /*27d0*/  IADD3 R210, P5, R37, R28, RZ ;  /* 0x0000001c25d27210 */ /* 0x000fc40007fbe0ff */
[-C--:B------:R-:W-:Y:S02]  /*27e0*/  IADD3 R36, P6, R78, R28.reuse, RZ ;  /* 0x0000001c4e247210 */ /* 0x080fe40007fde0ff */
[-C--:B------:R-:W-:Y:S01]  /*27f0*/  IADD3 R156, P2, R156, R28.reuse, RZ ;  /* 0x0000001c9c9c7210 */ /* 0x080fe20007f5e0ff */
[----:B------:R-:W-:Y:S01]  /*2800*/  CS2R R78, SRZ ;  /* 0x00000000004e7805 */ /* 0x000fe2000001ff00 */
[-C--:B0-----:R-:W-:Y:S02]  /*2810*/  IADD3 R38, P4, R80, R28.reuse, RZ ;  /* 0x0000001c50267210 */ /* 0x081fe40007f9e0ff */
[-C--:B------:R-:W-:Y:S01]  /*2820*/  LEA.HI.X.SX32 R163, R40, R29.reuse, 0x1, P3 ;  /* 0x0000001d28a37211 */ /* 0x080fe200018f0eff */
[----:B------:R-:W-:Y:S01]  /*2830*/  CS2R R80, SRZ ;  /* 0x0000000000507805 */ /* 0x000fe2000001ff00 */
[----:B------:R-:W-:Y:S02]  /*2840*/  LEA.HI.X.SX32 R211, R85, R29, 0x1, P5 ;  /* 0x0000001d55d37211 */ /* 0x000fe400028f0eff */
[----:B------:R-:W-:-:S02]  /*2850*/  IADD3 R154, P3, R154, R28, RZ ;  /* 0x0000001c9a9a7210 */ /* 0x000fc40007f7e0ff */
[-C--:B------:R-:W-:Y:S02]  /*2860*/  IADD3 R56, P5, R41, R28.reuse, RZ ;  /* 0x0000001c29387210 */ /* 0x080fe40007fbe0ff */
[-C--:B------:R-:W-:Y:S02]  /*2870*/  LEA.HI.X.SX32 R37, R37, R29.reuse, 0x1, P6 ;  /* 0x0000001d25257211 */ /* 0x080fe400030f0eff */
[-C--:B------:R-:W-:Y:S02]  /*2880*/  LEA.HI.X.SX32 R39, R86, R29.reuse, 0x1, P4 ;  /* 0x0000001d56277211 */ /* 0x080fe400020f0eff */
[----:B------:R-:W-:Y:S02]  /*2890*/  LEA.HI.X.SX32 R157, R32, R29, 0x1, P2 ;  /* 0x0000001d209d7211 */ /* 0x000fe400010f0eff */
[-C--:B------:R-:W-:Y:S02]  /*28a0*/  IADD3 R54, P6, R43, R28.reuse, RZ ;  /* 0x0000001c2b367210 */ /* 0x080fe40007fde0ff */
[----:B------:R-:W-:-:S02]  /*28b0*/  IADD3 R206, P4, R45, R28, RZ ;  /* 0x0000001c2dce7210 */ /* 0x000fc40007f9e0ff */
[-C--:B------:R-:W-:Y:S02]  /*28c0*/  IADD3 R32, P2, R65, R28.reuse, RZ ;  /* 0x0000001c41207210 */ /* 0x080fe40007f5e0ff */
[-C--:B------:R-:W-:Y:S02]  /*28d0*/  LEA.HI.X.SX32 R155, R73, R29.reuse, 0x1, P3 ;  /* 0x0000001d499b7211 */ /* 0x080fe400018f0eff */
[-C--:B------:R-:W-:Y:S01]  /*28e0*/  LEA.HI.X.SX32 R57, R88, R29.reuse, 0x1, P5 ;  /* 0x0000001d58397211 */ /* 0x080fe200028f0eff */
[----:B------:R-:W-:Y:S01]  /*28f0*/  CS2R R72, SRZ ;  /* 0x0000000000487805 */ /* 0x000fe2000001ff00 */
[----:B------:R-:W-:Y:S02]  /*2900*/  IADD3 R34, P3, R69, R28, RZ ;  /* 0x0000001c45227210 */ /* 0x000fe40007f7e0ff */
[-C--:B------:R-:W-:Y:S01]  /*2910*/  LEA.HI.X.SX32 R55, R41, R29.reuse, 0x1, P6 ;  /* 0x0000001d29377211 */ /* 0x080fe200030f0eff */
[----:B------:R-:W-:Y:S01]  /*2920*/  STL.64 [R1+0x48], R56 ;  /* 0x0000483801007387 */ /* 0x000fe20000100a00 */
[----:B------:R-:W-:-:S02]  /*2930*/  LEA.HI.X.SX32 R207, R43, R29, 0x1, P4 ;  /* 0x0000001d2bcf7211 */ /* 0x000fc400020f0eff */
[-C--:B------:R-:W-:Y:S01]  /*2940*/  LEA.HI.X.SX32 R33, R35, R29.reuse, 0x1, P2 ;  /* 0x0000001d23217211 */ /* 0x080fe200010f0eff */
[----:B------:R0:W-:Y:S01]  /*2950*/  STL.64 [R1+0x10], R54 ;  /* 0x0000103601007387 */ /* 0x0001e20000100a00 */
[-C--:B------:R-:W-:Y:S02]  /*2960*/  IADD3 R202, P4, R47, R28.reuse, RZ ;  /* 0x0000001c2fca7210 */ /* 0x080fe40007f9e0ff */
[-C--:B------:R-:W-:Y:S02]  /*2970*/  IADD3 R40, P2, R82, R28.reuse, RZ ;  /* 0x0000001c52287210 */ /* 0x080fe40007f5e0ff */
[-C--:B------:R-:W-:Y:S02]  /*2980*/  IADD3 R44, P5, R87, R28.reuse, RZ ;  /* 0x0000001c572c7210 */ /* 0x080fe40007fbe0ff */
[-C--:B------:R-:W-:Y:S01]  /*2990*/  LEA.HI.X.SX32 R35, R84, R29.reuse, 0x1, P3 ;  /* 0x0000001d54237211 */ /* 0x080fe200018f0eff */
[----:B------:R-:W-:Y:S01]  /*29a0*/  CS2R R86, SRZ ;  /* 0x0000000000567805 */ /* 0x000fe2000001ff00 */
[----:B------:R-:W-:Y:S01]  /*29b0*/  IADD3 R42, P3, R83, R28, RZ ;  /* 0x0000001c532a7210 */ /* 0x000fe20007f7e0ff */
[----:B------:R-:W-:Y:S01]  /*29c0*/  CS2R R84, SRZ ;  /* 0x0000000000547805 */ /* 0x000fe2000001ff00 */
[-C--:B------:R-:W-:Y:S01]  /*29d0*/  LEA.HI.X.SX32 R203, R93, R29.reuse, 0x1, P4 ;  /* 0x0000001d5dcb7211 */ /* 0x080fe200020f0eff */
[----:B------:R-:W-:Y:S01]  /*29e0*/  CS2R R82, SRZ ;  /* 0x0000000000527805 */ /* 0x000fe2000001ff00 */
[----:B------:R-:W-:-:S02]  /*29f0*/  LEA.HI.X.SX32 R41, R45, R29, 0x1, P2 ;  /* 0x0000001d2d297211 */ /* 0x000fc400010f0eff */
[-C--:B0-----:R-:W-:Y:S02]  /*2a00*/  IADD3 R54, P4, R49, R28.reuse, RZ ;  /* 0x0000001c31367210 */ /* 0x081fe40007f9e0ff */
[-C--:B------:R-:W-:Y:S02]  /*2a10*/  IADD3 R46, P6, R89, R28.reuse, RZ ;  /* 0x0000001c592e7210 */ /* 0x080fe40007fde0ff */
[-C--:B------:R-:W-:Y:S02]  /*2a20*/  LEA.HI.X.SX32 R45, R47, R29.reuse, 0x1, P5 ;  /* 0x0000001d2f2d7211 */ /* 0x080fe400028f0eff */
[-C--:B------:R-:W-:Y:S02]  /*2a30*/  IADD3 R200, P5, R51, R28.reuse, RZ ;  /* 0x0000001c33c87210 */ /* 0x080fe40007fbe0ff */
[----:B------:R-:W-:Y:S02]  /*2a40*/  IADD3 R48, P2, R90, R28, RZ ;  /* 0x0000001c5a307210 */ /* 0x000fe40007f5e0ff */
[----:B------:R-:W-:-:S02]  /*2a50*/  LEA.HI.X.SX32 R43, R92, R29, 0x1, P3 ;  /* 0x0000001d5c2b7211 */ /* 0x000fc400018f0eff */
[-C--:B------:R-:W-:Y:S02]  /*2a60*/  IADD3 R50, P3, R91, R28.reuse, RZ ;  /* 0x0000001c5b327210 */ /* 0x080fe40007f7e0ff */
[-C--:B------:R-:W-:Y:S02]  /*2a70*/  LEA.HI.X.SX32 R55, R95, R29.reuse, 0x1, P4 ;  /* 0x0000001d5f377211 */ /* 0x080fe400020f0eff */
[-C--:B------:R-:W-:Y:S02]  /*2a80*/  LEA.HI.X.SX32 R47, R94, R29.reuse, 0x1, P6 ;  /* 0x0000001d5e2f7211 */ /* 0x080fe400030f0eff */
[-C--:B------:R-:W-:Y:S01]  /*2a90*/  IADD3 R196, P4, R52, R28.reuse, RZ ;  /* 0x0000001c34c47210 */ /* 0x080fe20007f9e0ff */
[----:B------:R0:W-:Y:S01]  /*2aa0*/  STL.64 [R1+0x8], R54 ;  /* 0x0000083601007387 */ /* 0x0001e20000100a00 */
[----:B------:R-:W-:Y:S02]  /*2ab0*/  IADD3 R144, P6, R144, R28, RZ ;  /* 0x0000001c90907210 */ /* 0x000fe40007fde0ff */
[----:B------:R-:W-:-:S02]  /*2ac0*/  LEA.HI.X.SX32 R201, R49, R29, 0x1, P5 ;  /* 0x0000001d31c97211 */ /* 0x000fc400028f0eff */
[-C--:B------:R-:W-:Y:S02]  /*2ad0*/  IADD3 R62, P5, R53, R28.reuse, RZ ;  /* 0x0000001c353e7210 */ /* 0x080fe40007fbe0ff */
[-C--:B------:R-:W-:Y:S02]  /*2ae0*/  LEA.HI.X.SX32 R49, R51, R29.reuse, 0x1, P2 ;  /* 0x0000001d33317211 */ /* 0x080fe400010f0eff */
[-C--:B------:R-:W-:Y:S02]  /*2af0*/  LEA R60, P2, R194, R28.reuse, 0x2 ;  /* 0x0000001cc23c7211 */ /* 0x080fe400078410ff */
[-C--:B------:R-:W-:Y:S02]  /*2b00*/  LEA.HI.X.SX32 R51, R96, R29.reuse, 0x1, P3 ;  /* 0x0000001d60337211 */ /* 0x080fe400018f0eff */
[----:B------:R-:W-:Y:S02]  /*2b10*/  LEA R58, P3, R194, R28, 0x3 ;  /* 0x0000001cc23a7211 */ /* 0x000fe400078618ff */
[----:B------:R-:W-:-:S02]  /*2b20*/  LEA.HI.X.SX32 R197, R97, R29, 0x1, P4 ;  /* 0x0000001d61c57211 */ /* 0x000fc400020f0eff */
[-C--:B------:R-:W-:Y:S02]  /*2b30*/  LEA R56, P4, R194, R28.reuse, 0x4 ;  /* 0x0000001cc2387211 */ /* 0x080fe400078820ff */
[-C--:B------:R-:W-:Y:S02]  /*2b40*/  LEA.HI.X.SX32 R145, R52, R29.reuse, 0x1, P6 ;  /* 0x0000001d34917211 */ /* 0x080fe400030f0eff */
[C---:B0-----:R-:W-:Y:S02]  /*2b50*/  LEA R54, P6, R194.reuse, R28, 0x5 ;  /* 0x0000001cc2367211 */ /* 0x041fe400078c28ff */
[-C--:B------:R-:W-:Y:S02]  /*2b60*/  LEA.HI.X.SX32 R63, R194, R29.reuse, 0x1, P5 ;  /* 0x0000001dc23f7211 */ /* 0x080fe400028f0eff */
[-C--:B------:R-:W-:Y:S02]  /*2b70*/  LEA.HI.X.SX32 R61, R53, R29.reuse, 0x1, P2 ;  /* 0x0000001d353d7211 */ /* 0x080fe400010f0eff */
[-C--:B------:R-:W-:Y:S01]  /*2b80*/  LEA.HI.X.SX32 R59, R102, R29.reuse, 0x1, P3 ;  /* 0x0000001d663b7211 */ /* 0x080fe200018f0eff */
[----:B------:R-:W-:Y:S01]  /*2b90*/  STL.64 [R1+0x78], R62 ;  /* 0x0000783e01007387 */ /* 0x000fe20000100a00 */
[----:B------:R-:W-:-:S02]  /*2ba0*/  LEA.HI.X.SX32 R57, R101, R29, 0x1, P4 ;  /* 0x0000001d65397211 */ /* 0x000fc400020f0eff */
[----:B------:R-:W-:Y:S01]  /*2bb0*/  LEA.HI.X.SX32 R55, R100, R29, 0x1, P6 ;  /* 0x0000001d64377211 */ /* 0x000fe200030f0eff */
[----:B------:R-:W-:Y:S01]  /*2bc0*/  STL.64 [R1+0x70], R60 ;  /* 0x0000703c01007387 */ /* 0x000fe20000100a00 */
[-C--:B------:R-:W-:Y:S02]  /*2bd0*/  LEA R194, P5, R194, R28.reuse, 0x6 ;  /* 0x0000001cc2c27211 */ /* 0x080fe400078a30ff */
[----:B------:R-:W-:Y:S01]  /*2be0*/  IADD3 R146, P2, R146, R28, RZ ;  /* 0x0000001c92927210 */ /* 0x000fe20007f5e0ff */
[----:B------:R-:W-:Y:S01]  /*2bf0*/  STL.64 [R1+0x60], R58 ;  /* 0x0000603a01007387 */ /* 0x000fe20000100a00 */
[----:B------:R-:W-:Y:S02]  /*2c00*/  LOP3.LUT R52, R6, 0x40, RZ, 0x3c, !PT ;  /* 0x0000004006347812 */ /* 0x000fe400078e3cff */
[C---:B------:R-:W-:Y:S01]  /*2c10*/  LOP3.LUT R4, R0.reuse, 0x40, RZ, 0x3c, !PT ;  /* 0x0000004000047812 */ /* 0x040fe200078e3cff */
[----:B------:R-:W-:Y:S01]  /*2c20*/  STL.64 [R1+0x40], R56 ;  /* 0x0000403801007387 */ /* 0x000fe20000100a00 */
[----:B------:R-:W-:Y:S01]  /*2c30*/  LOP3.LUT R3, R0, 0x60, RZ, 0x3c, !PT ;  /* 0x0000006000037812 */ /* 0x000fe200078e3cff */
[----:B------:R-:W-:Y:S01]  /*2c40*/  IMAD.MOV.U32 R3, RZ, RZ, RZ ;  /* 0x000000ffff037224 */ /* 0x000fe200078e00ff */
[----:B------:R-:W-:Y:S01]  /*2c50*/  IADD3 R18, R18, -R25, RZ ;  /* 0x8000001912127210 */ /* 0x000fe20007ffe0ff */
[----:B------:R0:W-:Y:S01]  /*2c60*/  STL.64 [R1], R54 ;  /* 0x0000003601007387 */ /* 0x0001e20000100a00 */
[----:B------:R-:W-:-:S02]  /*2c70*/  LOP3.LUT R19, R25, 0x10, RZ, 0x3c, !PT ;  /* 0x0000001019137812 */ /* 0x000fc400078e3cff */
[C---:B------:R-:W-:Y:S02]  /*2c80*/  LOP3.LUT R20, R25.reuse, 0x20, RZ, 0x3c, !PT ;  /* 0x0000002019147812 */ /* 0x040fe400078e3cff */
[C---:B------:R-:W-:Y:S02]  /*2c90*/  LOP3.LUT R21, R25.reuse, 0x30, RZ, 0x3c, !PT ;  /* 0x0000003019157812 */ /* 0x040fe400078e3cff */
[C---:B------:R-:W-:Y:S02]  /*2ca0*/  LOP3.LUT R22, R25.reuse, 0x40, RZ, 0x3c, !PT ;  /* 0x0000004019167812 */ /* 0x040fe400078e3cff */
[C---:B------:R-:W-:Y:S02]  /*2cb0*/  LOP3.LUT R23, R25.reuse, 0x50, RZ, 0x3c, !PT ;  /* 0x0000005019177812 */ /* 0x040fe400078e3cff */
[----:B------:R-:W-:Y:S02]  /*2cc0*/  LOP3.LUT R24, R25, 0x60, RZ, 0x3c, !PT ;  /* 0x0000006019187812 */ /* 0x000fe400078e3cff */
[----:B0-----:R-:W-:-:S02]  /*2cd0*/  LOP3.LUT R54, R26, 0x20, RZ, 0x3c, !PT ;  /* 0x000000201a367812 */ /* 0x001fc400078e3cff */
[C---:B------:R-:W-:Y:S02]  /*2ce0*/  LOP3.LUT R53, R26.reuse, 0x40, RZ, 0x3c, !PT ;  /* 0x000000401a357812 */ /* 0x040fe400078e3cff */
[----:B------:R-:W-:Y:S02]  /*2cf0*/  LOP3.LUT R52, R26, 0x60, RZ, 0x3c, !PT ;  /* 0x000000601a347812 */ /* 0x000fe400078e3cff */
[----:B------:R-:W-:Y:S02]  /*2d00*/  LOP3.LUT P1, RZ, R103, 0x3, RZ, 0xc0, !PT ;  /* 0x0000000367ff7812 */ /* 0x000fe4000782c0ff */
[----:B------:R-:W-:Y:S02]  /*2d10*/  MOV R4, 0x3f800000 ;  /* 0x3f80000000047802 */ /* 0x000fe40000000f00 */
[----:B------:R-:W-:Y:S02]  /*2d20*/  LOP3.LUT R25, R25, 0x70, RZ, 0x3c, !PT ;  /* 0x0000007019197812 */ /* 0x000fe400078e3cff */
[----:B------:R-:W-:-:S02]  /*2d30*/  LEA.HI.X.SX32 R195, R99, R29, 0x1, P5 ;  /* 0x0000001d63c37211 */ /* 0x000fc400028f0eff */
[----:B------:R-:W-:Y:S02]  /*2d40*/  LEA.HI.X.SX32 R147, R98, R29, 0x1, P2 ;  /* 0x0000001d62937211 */ /* 0x000fe400010f0eff */
[----:B------:R-:W-:Y:S02]  /*2d50*/  LOP3.LUT R54, R7, 0x40, RZ, 0x3c, !PT ;  /* 0x0000004007367812 */ /* 0x000fe400078e3cff */
[----:B------:R-:W-:Y:S02]  /*2d60*/  LOP3.LUT R53, R8, 0x40, RZ, 0x3c, !PT ;  /* 0x0000004008357812 */ /* 0x000fe400078e3cff */
[----:B------:R-:W-:Y:S02]  /*2d70*/  LOP3.LUT R52, R9, 0x20, RZ, 0x3c, !PT ;  /* 0x0000002009347812 */ /* 0x000fe400078e3cff */
.L_x_1:
[----:B------:R-:W2:Y:S04]  /*2d80*/  LDL.64 R54, [R1+0x260] ;  /* 0x0002600001367983 */ /* 0x000ea80000100a00 */
[----:B------:R-:W3:Y:S04]  /*2d90*/  LDL.64 R64, [R1+0x270] ;  /* 0x0002700001407983 */ /* 0x000ee80000100a00 */
[----:B------:R-:W4:Y:S04]  /*2da0*/  LDL.64 R88, [R1+0x258] ;  /* 0x0002580001587983 */ /* 0x000f280000100a00 */
[----:B------:R-:W5:Y:S04]  /*2db0*/  LDL.64 R56, [R1+0x268] ;  /* 0x0002680001387983 */ /* 0x000f680000100a00 */
[----:B------:R-:W4:Y:S04]  /*2dc0*/  LDL.64 R68, [R1+0x250] ;  /* 0x0002500001447983 */ /* 0x000f280000100a00 */
        /* <DEDUP_REMOVED lines=37> */
[----:B------:R-:W4:Y:S01]  /*3020*/  LDL.64 R140, [R1+0xa0] ;  /* 0x0000a000018c7983 */ /* 0x000f220000100a00 */
[----:B--2---:R-:W-:-:S04]  /*3030*/  IMAD.WIDE R54, R17, 0x2, R54 ;  /* 0x0000000211367825 */ /* 0x004fc800078e0236 */
[C---:B---3--:R-:W-:Y:S02]  /*3040*/  IMAD.WIDE R66, R17.reuse, 0x2, R64 ;  /* 0x0000000211427825 */ /* 0x048fe400078e0240 */
[----:B------:R4:W2:Y:S04]  /*3050*/  LDG.E.U16 R65, [R54.64] ;  /* 0x0000000636417981 */ /* 0x0008a8000c1e1500 */
[----:B------:R0:W3:Y:S01]  /*3060*/  LDG.E.U16 R66, [R66.64] ;  /* 0x0000000642427981 */ /* 0x0000e2000c1e1500 */
[----:B-----5:R-:W-:-:S04]  /*3070*/  IMAD.WIDE R56, R17, 0x2, R56 ;  /* 0x0000000211387825 */ /* 0x020fc800078e0238 */
[C---:B----4-:R-:W-:Y:S01]  /*3080*/  IMAD.WIDE R54, R17.reuse, 0x2, R88 ;  /* 0x0000000211367825 */ /* 0x050fe200078e0258 */
[----:B------:R1:W4:Y:S03]  /*3090*/  LDG.E.U16 R105, [R56.64] ;  /* 0x0000000638697981 */ /* 0x000326000c1e1500 */
[C---:B------:R-:W-:Y:S02]  /*30a0*/  IMAD.WIDE R88, R17.reuse, 0x2, R68 ;  /* 0x0000000211587825 */ /* 0x040fe400078e0244 */
[----:B------:R-:W5:Y:S02]  /*30b0*/  LDL.64 R68, [R1+0x1f0] ;  /* 0x0001f00001447983 */ /* 0x000f640000100a00 */
[C---:B------:R-:W-:Y:S02]  /*30c0*/  IMAD.WIDE R60, R17.reuse, 0x2, R60 ;  /* 0x00000002113c7825 */ /* 0x040fe400078e023c */
[----:B------:R0:W2:Y:S02]  /*30d0*/  LDG.E.U16 R54, [R54.64] ;  /* 0x0000000636367981 */ /* 0x0000a4000c1e1500 */
[----:B-1----:R-:W-:-:S02]  /*30e0*/  IMAD.WIDE R56, R17, 0x2, R102 ;  /* 0x0000000211387825 */ /* 0x002fc400078e0266 */
[----:B------:R-:W2:Y:S02]  /*30f0*/  LDL.64 R102, [R1+0x1c8] ;  /* 0x0001c80001667983 */ /* 0x000ea40000100a00 */
[C---:B------:R-:W-:Y:S02]  /*3100*/  IMAD.WIDE R58, R17.reuse, 0x2, R58 ;  /* 0x00000002113a7825 */ /* 0x040fe400078e023a */
[----:B------:R1:W3:Y:S02]  /*3110*/  LDG.E.U16 R104, [R60.64] ;  /* 0x000000063c687981 */ /* 0x0002e4000c1e1500 */
[C---:B------:R-:W-:Y:S02]  /*3120*/  IMAD.WIDE R62, R17.reuse, 0x2, R62 ;  /* 0x00000002113e7825 */ /* 0x040fe400078e023e */
[----:B------:R1:W3:Y:S02]  /*3130*/  LDG.E.U16 R64, [R58.64] ;  /* 0x000000063a407981 */ /* 0x0002e4000c1e1500 */
[----:B------:R-:W-:-:S02]  /*3140*/  IMAD.WIDE R52, R17, 0x2, R52 ;  /* 0x0000000211347825 */ /* 0x000fc400078e0234 */
[----:B0-----:R0:W3:Y:S02]  /*3150*/  LDG.E.U16 R55, [R56.64] ;  /* 0x0000000638377981 */ /* 0x0010e4000c1e1500 */
[C---:B-1----:R-:W-:Y:S02]  /*3160*/  IMAD.WIDE R60, R17.reuse, 0x2, R100 ;  /* 0x00000002113c7825 */ /* 0x042fe400078e0264 */
[----:B------:R1:W3:Y:S02]  /*3170*/  LDG.E.U16 R52, [R52.64] ;  /* 0x0000000634347981 */ /* 0x0002e4000c1e1500 */
[C---:B------:R-:W-:Y:S02]  /*3180*/  IMAD.WIDE R58, R17.reuse, 0x2, R92 ;  /* 0x00000002113a7825 */ /* 0x040fe400078e025c */
[----:B------:R0:W3:Y:S02]  /*3190*/  LDG.E.U16 R93, [R62.64] ;  /* 0x000000063e5d7981 */ /* 0x0000e4000c1e1500 */
[----:B------:R-:W-:-:S02]  /*31a0*/  IMAD.WIDE R90, R17, 0x2, R90 ;  /* 0x00000002115a7825 */ /* 0x000fc400078e025a */
[----:B------:R-:W3:Y:S02]  /*31b0*/  LDL.64 R100, [R1+0x1b8] ;  /* 0x0001b80001647983 */ /* 0x000ee40000100a00 */
[C---:B------:R-:W-:Y:S02]  /*31c0*/  IMAD.WIDE R70, R17.reuse, 0x2, R70 ;  /* 0x0000000211467825 */ /* 0x040fe400078e0246 */
[----:B-1----:R1:W3:Y:S04]  /*31d0*/  LDG.E.U16 R53, [R90.64] ;  /* 0x000000065a357981 */ /* 0x0022e8000c1e1500 */
[----:B0-----:R0:W3:Y:S01]  /*31e0*/  LDG.E.U16 R63, [R60.64] ;  /* 0x000000063c3f7981 */ /* 0x0010e2000c1e1500 */
[----:B------:R-:W-:-:S03]  /*31f0*/  IMAD.WIDE R94, R17, 0x2, R94 ;  /* 0x00000002115e7825 */ /* 0x000fc600078e025e */
[----:B------:R1:W4:Y:S01]  /*3200*/  LDG.E.U16 R70, [R70.64] ;  /* 0x0000000646467981 */ /* 0x000322000c1e1500 */
[----:B------:R-:W-:-:S03]  /*3210*/  IMAD.WIDE R56, R17, 0x2, R98 ;  /* 0x0000000211387825 */ /* 0x000fc600078e0262 */
[----:B------:R-:W4:Y:S01]  /*3220*/  LDL.64 R98, [R1+0x1a8] ;  /* 0x0001a80001627983 */ /* 0x000f220000100a00 */
[----:B0-----:R-:W-:-:S03]  /*3230*/  IMAD.WIDE R60, R17, 0x2, R116 ;  /* 0x00000002113c7825 */ /* 0x001fc600078e0274 */
[----:B------:R2:W4:Y:S01]  /*3240*/  LDG.E.U16 R62, [R94.64] ;  /* 0x000000065e3e7981 */ /* 0x000522000c1e1500 */
[----:B------:R-:W-:-:S03]  /*3250*/  IMAD.WIDE R96, R17, 0x2, R96 ;  /* 0x0000000211607825 */ /* 0x000fc600078e0260 */
[----:B-1----:R0:W4:Y:S04]  /*3260*/  LDG.E.U16 R91, [R60.64] ;  /* 0x000000063c5b7981 */ /* 0x002128000c1e1500 */
[----:B------:R1:W4:Y:S04]  /*3270*/  LDG.E.U16 R92, [R96.64] ;  /* 0x00000006605c7981 */ /* 0x000328000c1e1500 */
[----:B------:R1:W4:Y:S01]  /*3280*/  LDG.E.U16 R56, [R56.64] ;  /* 0x0000000638387981 */ /* 0x000322000c1e1500 */
[----:B0-----:R-:W-:-:S03]  /*3290*/  IMAD.WIDE R60, R17, 0x2, R110 ;  /* 0x00000002113c7825 */ /* 0x001fc600078e026e */
[----:B------:R-:W4:Y:S01]  /*32a0*/  LDL.64 R110, [R1+0x180] ;  /* 0x00018000016e7983 */ /* 0x000f220000100a00 */
[----:B-1----:R-:W-:-:S03]  /*32b0*/  IMAD.WIDE R96, R17, 0x2, R108 ;  /* 0x0000000211607825 */ /* 0x002fc600078e026c */
[----:B------:R0:W4:Y:S04]  /*32c0*/  LDG.E.U16 R61, [R60.64] ;  /* 0x000000063c3d7981 */ /* 0x000128000c1e1500 */
[----:B------:R-:W4:Y:S04]  /*32d0*/  LDL.64 R108, [R1+0x178] ;  /* 0x00017800016c7983 */ /* 0x000f280000100a00 */
[----:B------:R1:W4:Y:S04]  /*32e0*/  LDG.E.U16 R57, [R96.64] ;  /* 0x0000000660397981 */ /* 0x000328000c1e1500 */
[----:B------:R-:W4:Y:S04]  /*32f0*/  LDL.64 R116, [R1+0x158] ;  /* 0x0001580001747983 */ /* 0x000f280000100a00 */
[----:B------:R0:W4:Y:S01]  /*3300*/  LDG.E.U16 R58, [R58.64] ;  /* 0x000000063a3a7981 */ /* 0x000122000c1e1500 */
[----:B-1----:R-:W-:-:S03]  /*3310*/  IMAD.WIDE R96, R17, 0x2, R122 ;  /* 0x0000000211607825 */ /* 0x002fc600078e027a */
[----:B------:R-:W4:Y:S01]  /*3320*/  LDL.64 R122, [R1+0x140] ;  /* 0x00014000017a7983 */ /* 0x000f220000100a00 */
[----:B------:R-:W-:-:S03]  /*3330*/  IMAD.WIDE R106, R17, 0x2, R106 ;  /* 0x00000002116a7825 */ /* 0x000fc600078e026a */
[----:B------:R1:W4:Y:S04]  /*3340*/  LDG.E.U16 R88, [R88.64] ;  /* 0x0000000658587981 */ /* 0x000328000c1e1500 */
[----:B0-----:R0:W4:Y:S04]  /*3350*/  LDG.E.U16 R59, [R96.64] ;  /* 0x00000006603b7981 */ /* 0x001128000c1e1500 */
[----:B------:R1:W4:Y:S01]  /*3360*/  LDG.E.U16 R106, [R106.64] ;  /* 0x000000066a6a7981 */ /* 0x000322000c1e1500 */
[----:B0-----:R-:W-:-:S03]  /*3370*/  IMAD.WIDE R96, R17, 0x2, R118 ;  /* 0x0000000211607825 */ /* 0x001fc600078e0276 */
[----:B------:R-:W4:Y:S01]  /*3380*/  LDL.64 R118, [R1+0xd8] ;  /* 0x0000d80001767983 */ /* 0x000f220000100a00 */
[----:B-----5:R-:W-:-:S05]  /*3390*/  IMAD.WIDE R68, R17, 0x2, R68 ;  /* 0x0000000211447825 */ /* 0x020fca00078e0244 */
[----:B------:R0:W5:Y:S01]  /*33a0*/  LDG.E.U16 R71, [R68.64] ;  /* 0x0000000644477981 */ /* 0x000162000c1e1500 */
[----:B--2---:R-:W-:-:S03]  /*33b0*/  IMAD.WIDE R94, R17, 0x2, R102 ;  /* 0x00000002115e7825 */ /* 0x004fc600078e0266 */
[----:B------:R-:W2:Y:S04]  /*33c0*/  LDL.64 R102, [R1+0x170] ;  /* 0x0001700001667983 */ /* 0x000ea80000100a00 */
[----:B------:R1:W5:Y:S01]  /*33d0*/  LDG.E.U16 R90, [R94.64] ;  /* 0x000000065e5a7981 */ /* 0x000362000c1e1500 */
[----:B0-----:R-:W-:-:S03]  /*33e0*/  IMAD.WIDE R68, R17, 0x2, R114 ;  /* 0x0000000211447825 */ /* 0x001fc600078e0272 */
[----:B------:R-:W5:Y:S04]  /*33f0*/  LDL.64 R114, [R1+0x150] ;  /* 0x0001500001727983 */ /* 0x000f680000100a00 */
[----:B------:R0:W5:Y:S02]  /*3400*/  LDG.E.U16 R60, [R68.64] ;  /* 0x00000006443c7981 */ /* 0x000164000c1e1500 */
[C---:B0-----:R-:W-:Y:S02]  /*3410*/  IMAD.WIDE R68, R17.reuse, 0x2, R112 ;  /* 0x0000000211447825 */ /* 0x041fe400078e0270 */
[----:B------:R-:W5:Y:S02]  /*3420*/  LDL.64 R112, [R1+0x148] ;  /* 0x0001480001707983 */ /* 0x000f640000100a00 */
[----:B-1----:R-:W-:-:S02]  /*3430*/  IMAD.WIDE R94, R17, 0x2, R120 ;  /* 0x00000002115e7825 */ /* 0x002fc400078e0278 */
[----:B------:R0:W5:Y:S02]  /*3440*/  LDG.E.U16 R69, [R68.64] ;  /* 0x0000000644457981 */ /* 0x000164000c1e1500 */
[C---:B---3--:R-:W-:Y:S02]  /*3450*/  IMAD.WIDE R100, R17.reuse, 0x2, R100 ;  /* 0x0000000211647825 */ /* 0x048fe400078e0264 */
[----:B------:R-:W3:Y:S04]  /*3460*/  LDL.64 R120, [R1+0xf8] ;  /* 0x0000f80001787983 */ /* 0x000ee80000100a00 */
[----:B------:R1:W3:Y:S04]  /*3470*/  LDG.E.U16 R67, [R100.64] ;  /* 0x0000000664437981 */ /* 0x0002e8000c1e1500 */
[----:B0-----:R0:W3:Y:S02]  /*3480*/  LDG.E.U16 R68, [R94.64] ;  /* 0x000000065e447981 */ /* 0x0010e4000c1e1500 */
[----:B0-----:R-:W-:-:S02]  /*3490*/  IMAD.WIDE R94, R17, 0x2, R132 ;  /* 0x00000002115e7825 */ /* 0x001fc400078e0284 */
[----:B------:R-:W3:Y:S02]  /*34a0*/  LDL.64 R132, [R1+0xb8] ;  /* 0x0000b80001847983 */ /* 0x000ee40000100a00 */
[C---:B----4-:R-:W-:Y:S02]  /*34b0*/  IMAD.WIDE R98, R17.reuse, 0x2, R98 ;  /* 0x0000000211627825 */ /* 0x050fe400078e0262 */
[----:B------:R0:W4:Y:S04]  /*34c0*/  LDG.E.U16 R107, [R94.64] ;  /* 0x000000065e6b7981 */ /* 0x000128000c1e1500 */
[----:B------:R1:W4:Y:S01]  /*34d0*/  LDG.E.U16 R89, [R98.64] ;  /* 0x0000000662597981 */ /* 0x000322000c1e1500 */
[----:B0-----:R-:W-:-:S03]  /*34e0*/  IMAD.WIDE R94, R17, 0x2, R126 ;  /* 0x00000002115e7825 */ /* 0x001fc600078e027e */
[----:B------:R-:W4:Y:S01]  /*34f0*/  LDL.64 R126, [R1+0x130] ;  /* 0x00013000017e7983 */ /* 0x000f220000100a00 */
[----:B-1----:R-:W-:-:S04]  /*3500*/  IMAD.WIDE R98, R17, 0x2, R110 ;  /* 0x0000000211627825 */ /* 0x002fc800078e026e */
[C---:B------:R-:W-:Y:S02]  /*3510*/  IMAD.WIDE R100, R17.reuse, 0x2, R108 ;  /* 0x0000000211647825 */ /* 0x040fe400078e026c */
[----:B------:R0:W4:Y:S04]  /*3520*/  LDG.E.U16 R108, [R96.64] ;  /* 0x00000006606c7981 */ /* 0x000128000c1e1500 */
[----:B------:R1:W4:Y:S04]  /*3530*/  LDG.E.U16 R109, [R98.64] ;  /* 0x00000006626d7981 */ /* 0x000328000c1e1500 */
[----:B------:R5:W4:Y:S01]  /*3540*/  LDG.E.U16 R110, [R100.64] ;  /* 0x00000006646e7981 */ /* 0x000b22000c1e1500 */
[----:B0-----:R-:W-:-:S03]  /*3550*/  IMAD.WIDE R96, R17, 0x2, R124 ;  /* 0x0000000211607825 */ /* 0x001fc600078e027c */
[----:B------:R-:W4:Y:S01]  /*3560*/  LDL.64 R124, [R1+0x110] ;  /* 0x00011000017c7983 */ /* 0x000f220000100a00 */
[----:B-1----:R-:W-:-:S04]  /*3570*/  IMAD.WIDE R98, R17, 0x2, R116 ;  /* 0x0000000211627825 */ /* 0x002fc800078e0274 */
[----:B--2---:R-:W-:-:S05]  /*3580*/  IMAD.WIDE R102, R17, 0x2, R102 ;  /* 0x0000000211667825 */ /* 0x004fca00078e0266 */
[----:B------:R0:W2:Y:S01]  /*3590*/  LDG.E.U16 R111, [R102.64] ;  /* 0x00000006666f7981 */ /* 0x0000a2000c1e1500 */
[----:B-----5:R-:W-:-:S03]  /*35a0*/  IMAD.WIDE R100, R17, 0x2, R114 ;  /* 0x0000000211647825 */ /* 0x020fc600078e0272 */
[----:B------:R1:W5:Y:S04]  /*35b0*/  LDG.E.U16 R114, [R98.64] ;  /* 0x0000000662727981 */ /* 0x000368000c1e1500 */
[----:B------:R0:W2:Y:S02]  /*35c0*/  LDG.E.U16 R115, [R100.64] ;  /* 0x0000000664737981 */ /* 0x0000a4000c1e1500 */
[C---:B0-----:R-:W-:Y:S02]  /*35d0*/  IMAD.WIDE R102, R17.reuse, 0x2, R112 ;  /* 0x0000000211667825 */ /* 0x041fe400078e0270 */
[----:B------:R0:W2:Y:S02]  /*35e0*/  LDG.E.U16 R112, [R94.64] ;  /* 0x000000065e707981 */ /* 0x0000a4000c1e1500 */
[----:B-1----:R-:W-:-:S02]  /*35f0*/  IMAD.WIDE R98, R17, 0x2, R128 ;  /* 0x0000000211627825 */ /* 0x002fc400078e0280 */
[----:B------:R-:W2:Y:S04]  /*3600*/  LDL.64 R128, [R1+0x108] ;  /* 0x0001080001807983 */ /* 0x000ea80000100a00 */
[----:B------:R1:W2:Y:S01]  /*3610*/  LDG.E.U16 R113, [R96.64] ;  /* 0x0000000660717981 */ /* 0x0002a2000c1e1500 */
[----:B0-----:R-:W-:-:S03]  /*3620*/  IMAD.WIDE R94, R17, 0x2, R122 ;  /* 0x00000002115e7825 */ /* 0x001fc600078e027a */
[----:B------:R-:W2:Y:S04]  /*3630*/  LDL.64 R122, [R1+0xf0] ;  /* 0x0000f000017a7983 */ /* 0x000ea80000100a00 */
[----:B------:R3:W5:Y:S01]  /*3640*/  LDG.E.U16 R117, [R94.64] ;  /* 0x000000065e757981 */ /* 0x000762000c1e1500 */
[----:B-1----:R-:W-:-:S03]  /*3650*/  IMAD.WIDE R96, R17, 0x2, R130 ;  /* 0x0000000211607825 */ /* 0x002fc600078e0282 */
[----:B------:R-:W5:Y:S04]  /*3660*/  LDL.64 R130, [R1+0x128] ;  /* 0x0001280001827983 */ /* 0x000f680000100a00 */
[----:B------:R0:W5:Y:S01]  /*3670*/  LDG.E.U16 R116, [R102.64] ;  /* 0x0000000666747981 */ /* 0x000162000c1e1500 */
[----:B---3--:R-:W-:-:S03]  /*3680*/  IMAD.WIDE R94, R17, 0x2, R132 ;  /* 0x00000002115e7825 */ /* 0x008fc600078e0284 */
[----:B------:R-:W3:Y:S01]  /*3690*/  LDL.64 R132, [R1+0x120] ;  /* 0x0001200001847983 */ /* 0x000ee20000100a00 */
[----:B0-----:R-:W-:-:S03]  /*36a0*/  IMAD.WIDE R102, R17, 0x2, R118 ;  /* 0x0000000211667825 */ /* 0x001fc600078e0276 */
[----:B------:R0:W3:Y:S01]  /*36b0*/  LDG.E.U16 R118, [R96.64] ;  /* 0x0000000660767981 */ /* 0x0000e2000c1e1500 */
[----:B------:R-:W-:-:S03]  /*36c0*/  IMAD.WIDE R100, R17, 0x2, R120 ;  /* 0x0000000211647825 */ /* 0x000fc600078e0278 */
[----:B------:R4:W3:Y:S04]  /*36d0*/  LDG.E.U16 R119, [R98.64] ;  /* 0x0000000662777981 */ /* 0x0008e8000c1e1500 */
[----:B------:R1:W3:Y:S01]  /*36e0*/  LDG.E.U16 R120, [R100.64] ;  /* 0x0000000664787981 */ /* 0x0002e2000c1e1500 */
[----:B0-----:R-:W-:-:S03]  /*36f0*/  IMAD.WIDE R96, R17, 0x2, R138 ;  /* 0x0000000211607825 */ /* 0x001fc600078e028a */
[----:B------:R-:W3:Y:S01]  /*3700*/  LDL.64 R138, [R1+0x80] ;  /* 0x00008000018a7983 */ /* 0x000ee20000100a00 */
[----:B----4-:R-:W-:-:S03]  /*3710*/  IMAD.WIDE R98, R17, 0x2, R126 ;  /* 0x0000000211627825 */ /* 0x010fc600078e027e */
[----:B------:R2:W4:Y:S01]  /*3720*/  LDG.E.U16 R121, [R102.64] ;  /* 0x0000000666797981 */ /* 0x000522000c1e1500 */
[----:B-1----:R-:W-:-:S03]  /*3730*/  IMAD.WIDE R100, R17, 0x2, R124 ;  /* 0x0000000211647825 */ /* 0x002fc600078e027c */
[----:B------:R0:W4:Y:S04]  /*3740*/  LDG.E.U16 R124, [R98.64] ;  /* 0x00000006627c7981 */ /* 0x000128000c1e1500 */
[----:B------:R5:W4:Y:S01]  /*3750*/  LDG.E.U16 R125, [R100.64] ;  /* 0x00000006647d7981 */ /* 0x000b22000c1e1500 */
[----:B0-----:R-:W-:-:S04]  /*3760*/  IMAD.WIDE R98, R17, 0x2, R212 ;  /* 0x0000000211627825 */ /* 0x001fc800078e02d4 */
[C---:B--2---:R-:W-:Y:S02]  /*3770*/  IMAD.WIDE R102, R17.reuse, 0x2, R122 ;  /* 0x0000000211667825 */ /* 0x044fe400078e027a */
[----:B------:R0:W2:Y:S04]  /*3780*/  LDG.E.U16 R122, [R94.64] ;  /* 0x000000065e7a7981 */ /* 0x0000a8000c1e1500 */
[----:B------:R1:W2:Y:S04]  /*3790*/  LDG.E.U16 R123, [R96.64] ;  /* 0x00000006607b7981 */ /* 0x0002a8000c1e1500 */
[----:B------:R5:W2:Y:S01]  /*37a0*/  LDG.E.U16 R126, [R102.64] ;  /* 0x00000006667e7981 */ /* 0x000aa2000c1e1500 */
[----:B0-----:R-:W-:-:S03]  /*37b0*/  IMAD.WIDE R94, R17, 0x2, R220 ;  /* 0x00000002115e7825 */ /* 0x001fc600078e02dc */
[----:B------:R-:W2:Y:S01]  /*37c0*/  LDL.64 R220, [R1+0x78] ;  /* 0x0000780001dc7983 */ /* 0x000ea20000100a00 */
[----:B-1----:R-:W-:-:S03]  /*37d0*/  IMAD.WIDE R96, R17, 0x2, R216 ;  /* 0x0000000211607825 */ /* 0x002fc600078e02d8 */
[----:B------:R0:W2:Y:S01]  /*37e0*/  LDG.E.U16 R127, [R94.64] ;  /* 0x000000065e7f7981 */ /* 0x0000a2000c1e1500 */
[----:B-----5:R-:W-:-:S03]  /*37f0*/  IMAD.WIDE R102, R17, 0x2, R128 ;  /* 0x0000000211667825 */ /* 0x020fc600078e0280 */
[----:B------:R1:W5:Y:S04]  /*3800*/  LDG.E.U16 R128, [R96.64] ;  /* 0x0000000660807981 */ /* 0x000368000c1e1500 */
[----:B------:R3:W5:Y:S01]  /*3810*/  LDG.E.U16 R129, [R98.64] ;  /* 0x0000000662817981 */ /* 0x000762000c1e1500 */
[----:B------:R-:W-:-:S03]  /*3820*/  IMAD.WIDE R100, R17, 0x2, R130 ;  /* 0x0000000211647825 */ /* 0x000fc600078e0282 */
[----:B------:R3:W5:Y:S01]  /*3830*/  LDG.E.U16 R131, [R102.64] ;  /* 0x0000000666837981 */ /* 0x000762000c1e1500 */
[----:B0-----:R-:W-:-:S03]  /*3840*/  IMAD.WIDE R94, R17, 0x2, R208 ;  /* 0x00000002115e7825 */ /* 0x001fc600078e02d0 */
[----:B------:R0:W5:Y:S01]  /*3850*/  LDG.E.U16 R130, [R100.64] ;  /* 0x0000000664827981 */ /* 0x000162000c1e1500 */
[----:B-1----:R-:W-:-:S03]  /*3860*/  IMAD.WIDE R96, R17, 0x2, R204 ;  /* 0x0000000211607825 */ /* 0x002fc600078e02cc */
[----:B------:R-:W5:Y:S01]  /*3870*/  LDL.64 R216, [R1+0x70] ;  /* 0x0000700001d87983 */ /* 0x000f620000100a00 */
[----:B---3--:R-:W-:-:S03]  /*3880*/  IMAD.WIDE R98, R17, 0x2, R136 ;  /* 0x0000000211627825 */ /* 0x008fc600078e0288 */
[----:B------:R-:W3:Y:S01]  /*3890*/  LDL.64 R208, [R1+0x68] ;  /* 0x0000680001d07983 */ /* 0x000ee20000100a00 */
[----:B------:R-:W-:-:S03]  /*38a0*/  IMAD.WIDE R102, R17, 0x2, R132 ;  /* 0x0000000211667825 */ /* 0x000fc600078e0284 */
[----:B------:R1:W3:Y:S01]  /*38b0*/  LDG.E.U16 R132, [R94.64] ;  /* 0x000000065e847981 */ /* 0x0002e2000c1e1500 */
[----:B0-----:R-:W-:-:S03]  /*38c0*/  IMAD.WIDE R100, R17, 0x2, R134 ;  /* 0x0000000211647825 */ /* 0x001fc600078e0286 */
[----:B------:R0:W3:Y:S04]  /*38d0*/  LDG.E.U16 R133, [R96.64] ;  /* 0x0000000660857981 */ /* 0x0000e8000c1e1500 */
[----:B------:R4:W3:Y:S04]  /*38e0*/  LDG.E.U16 R134, [R98.64] ;  /* 0x0000000662867981 */ /* 0x0008e8000c1e1500 */
[----:B------:R4:W3:Y:S01]  /*38f0*/  LDG.E.U16 R135, [R100.64] ;  /* 0x0000000664877981 */ /* 0x0008e2000c1e1500 */
[----:B-1----:R-:W-:-:S03]  /*3900*/  IMAD.WIDE R94, R17, 0x2, R198 ;  /* 0x00000002115e7825 */ /* 0x002fc600078e02c6 */
[----:B------:R1:W3:Y:S01]  /*3910*/  LDG.E.U16 R136, [R102.64] ;  /* 0x0000000666887981 */ /* 0x0002e2000c1e1500 */
[----:B0-----:R-:W-:-:S03]  /*3920*/  IMAD.WIDE R96, R17, 0x2, R192 ;  /* 0x0000000211607825 */ /* 0x001fc600078e02c0 */
[----:B------:R-:W3:Y:S01]  /*3930*/  LDG.E.U16 R94, [R94.64] ;  /* 0x000000065e5e7981 */ /* 0x000ee2000c1e1500 */
[----:B----4-:R-:W-:-:S03]  /*3940*/  IMAD.WIDE R98, R17, 0x2, R142 ;  /* 0x0000000211627825 */ /* 0x010fc600078e028e */
[----:B------:R-:W4:Y:S01]  /*3950*/  LDG.E.U16 R96, [R96.64] ;  /* 0x0000000660607981 */ /* 0x000f22000c1e1500 */
[----:B------:R-:W-:-:S03]  /*3960*/  IMAD.WIDE R100, R17, 0x2, R140 ;  /* 0x0000000211647825 */ /* 0x000fc600078e028c */
[----:B------:R-:W3:Y:S01]  /*3970*/  LDG.E.U16 R98, [R98.64] ;  /* 0x0000000662627981 */ /* 0x000ee2000c1e1500 */
[----:B-1----:R-:W-:-:S03]  /*3980*/  IMAD.WIDE R102, R17, 0x2, R138 ;  /* 0x0000000211667825 */ /* 0x002fc600078e028a */
[----:B------:R-:W3:Y:S04]  /*3990*/  LDG.E.U16 R100, [R100.64] ;  /* 0x0000000664647981 */ /* 0x000ee8000c1e1500 */
[----:B------:R-:W3:Y:S04]  /*39a0*/  LDG.E.U16 R102, [R102.64] ;  /* 0x0000000666667981 */ /* 0x000ee8000c1e1500 */
[----:B------:R-:W-:Y:S01]  /*39b0*/  BAR.SYNC.DEFER_BLOCKING 0x0 ;  /* 0x0000000000007b1d */ /* 0x000fe20000010000 */
[C---:B------:R-:W-:Y:S02]  /*39c0*/  LOP3.LUT R138, R0.reuse, 0x40, RZ, 0x3c, !PT ;  /* 0x00000040008a7812 */ /* 0x040fe400078e3cff */
[----:B------:R-:W-:-:S03]  /*39d0*/  LOP3.LUT R137, R0, 0x60, RZ, 0x3c, !PT ;  /* 0x0000006000897812 */ /* 0x000fc600078e3cff */
[----:B------:R-:W3:Y:S04]  /*39e0*/  LDL.64 R198, [R1+0x58] ;  /* 0x0000580001c67983 */ /* 0x000ee80000100a00 */
[----:B------:R-:W3:Y:S04]  /*39f0*/  LDL.64 R204, [R1+0x60] ;  /* 0x0000600001cc7983 */ /* 0x000ee80000100a00 */
[----:B------:R-:W-:Y:S04]  /*3a00*/  STS.U16 [R0], R52 ;  /* 0x0000003400007388 */ /* 0x000fe80000000400 */
        /* <DEDUP_REMOVED lines=12> */
[----:B------:R-:W-:Y:S01]  /*3ad0*/  STS.U16 [R0+0x3400], R121 ;  /* 0x0034007900007388 */ /* 0x000fe20000000400 */
[----:B------:R-:W-:-:S02]  /*3ae0*/  LOP3.LUT R192, R9, 0x20, RZ, 0x3c, !PT ;  /* 0x0000002009c07812 */ /* 0x000fc400078e3cff */
[----:B------:R-:W-:Y:S01]  /*3af0*/  LOP3.LUT R193, R6, 0x40, RZ, 0x3c, !PT ;  /* 0x0000004006c17812 */ /* 0x000fe200078e3cff */
[----:B--2---:R-:W-:Y:S04]  /*3b00*/  STS.U16 [R0+0x3800], R122 ;  /* 0x0038007a00007388 */ /* 0x004fe80000000400 */
        /* <DEDUP_REMOVED lines=15> */
[----:B-----5:R-:W-:Y:S04]  /*3c00*/  STS.U16 [R249+0x3900], R128 ;  /* 0x00390080f9007388 */ /* 0x020fe80000000400 */
        /* <DEDUP_REMOVED lines=13> */
[----:B---3--:R-:W-:Y:S04]  /*3ce0*/  STS.U16 [R138+0x3200], R132 ;  /* 0x003200848a007388 */ /* 0x008fe80000000400 */
        /* <DEDUP_REMOVED lines=15> */
[----:B----4-:R-:W-:Y:S04]  /*3de0*/  STS.U16 [R137+0x3300], R96 ;  /* 0x0033006089007388 */ /* 0x010fe80000000400 */
[----:B------:R-:W-:Y:S04]  /*3df0*/  STS.U16 [R137+0x3700], R98 ;  /* 0x0037006289007388 */ /* 0x000fe80000000400 */
[----:B------:R-:W-:Y:S04]  /*3e00*/  STS.U16 [R137+0x3b00], R100 ;  /* 0x003b006489007388 */ /* 0x000fe80000000400 */
[----:B------:R-:W-:Y:S04]  /*3e10*/  STS.U16 [R137+0x3f00], R102 ;  /* 0x003f006689007388 */ /* 0x000fe80000000400 */
[----:B------:R-:W-:Y:S06]  /*3e20*/  BAR.SYNC.DEFER_BLOCKING 0x0 ;  /* 0x0000000000007b1d */ /* 0x000fec0000010000 */
[----:B------:R-:W-:Y:S04]  /*3e30*/  LDSM.16.MT88.4 R112, [R9+0x6000] ;  /* 0x006000000970783b */ /* 0x000fe80000004200 */
[----:B------:R-:W0:Y:S04]  /*3e40*/  LDSM.16.M88.4 R136, [R6+0x1000] ;  /* 0x001000000688783b */ /* 0x000e280000000200 */
[----:B------:R-:W1:Y:S04]  /*3e50*/  LDSM.16.MT88.4 R92, [R192+0x6000] ;  /* 0x00600000c05c783b */ /* 0x000e680000004200 */
[----:B------:R-:W2:Y:S04]  /*3e60*/  LDSM.16.M88.4 R56, [R6] ;  /* 0x000000000638783b */ /* 0x000ea80000000200 */
[----:B------:R-:W3:Y:S04]  /*3e70*/  LDSM.16.M88.4 R52, [R6+0x2000] ;  /* 0x002000000634783b */ /* 0x000ee80000000200 */
[----:B------:R-:W4:Y:S04]  /*3e80*/  LDSM.16.M88.4 R60, [R6+0x3000] ;  /* 0x00300000063c783b */ /* 0x000f280000000200 */
[----:B------:R-:W5:Y:S04]  /*3e90*/  LDSM.16.MT88.4 R68, [R9+0x6400] ;  /* 0x006400000944783b */ /* 0x000f680000004200 */
[----:B------:R-:W3:Y:S04]  /*3ea0*/  LDSM.16.MT88.4 R132, [R192+0x6400] ;  /* 0x00640000c084783b */ /* 0x000ee80000004200 */
[----:B------:R-:W-:Y:S04]  /*3eb0*/  LDSM.16.MT88.4 R124, [R9+0x6800] ;  /* 0x00680000097c783b */ /* 0x000fe80000004200 */
[----:B------:R-:W4:Y:S04]  /*3ec0*/  LDSM.16.M88.4 R128, [R193+0x1000] ;  /* 0x00100000c180783b */ /* 0x000f280000000200 */
[----:B------:R-:W5:Y:S01]  /*3ed0*/  LDSM.16.MT88.4 R108, [R192+0x6800] ;  /* 0x00680000c06c783b */ /* 0x000f620000004200 */
[-C--:B0-----:R-:W-:Y:S03]  /*3ee0*/  HMMA.16816.F32 R96, R112, R136.reuse, RZ ;  /* 0x000000887060723c */ /* 0x081fe600000018ff */
[----:B------:R-:W0:Y:S04]  /*3ef0*/  LDSM.16.M88.4 R116, [R193+0x2000] ;  /* 0x00200000c174783b */ /* 0x000e280000000200 */
[----:B------:R-:W-:Y:S01]  /*3f00*/  LDSM.16.M88.4 R120, [R193] ;  /* 0x00000000c178783b */ /* 0x000fe20000000200 */
[----:B-1----:R-:W-:Y:S08]  /*3f10*/  HMMA.16816.F32 R140, R92, R136, RZ ;  /* 0x000000885c8c723c */ /* 0x002ff000000018ff */
[C---:B--2---:R-:W-:Y:S08]  /*3f20*/  HMMA.16816.F32 R64, R112.reuse, R56, RZ ;  /* 0x000000387040723c */ /* 0x044ff000000018ff */
[C---:B---3--:R-:W-:Y:S08]  /*3f30*/  HMMA.16816.F32 R88, R112.reuse, R52, RZ ;  /* 0x000000347058723c */ /* 0x048ff000000018ff */
[----:B----4-:R-:W-:Y:S08]  /*3f40*/  HMMA.16816.F32 R112, R112, R60, RZ ;  /* 0x0000003c7070723c */ /* 0x010ff000000018ff */
[C---:B------:R-:W-:Y:S08]  /*3f50*/  HMMA.16816.F32 R104, R92.reuse, R56, RZ ;  /* 0x000000385c68723c */ /* 0x040ff000000018ff */
[----:B------:R-:W-:Y:S08]  /*3f60*/  HMMA.16816.F32 R100, R92, R52, RZ ;  /* 0x000000345c64723c */ /* 0x000ff000000018ff */
[-C--:B-----5:R-:W-:Y:S08]  /*3f70*/  HMMA.16816.F32 R96, R68, R138.reuse, R96 ;  /* 0x0000008a4460723c */ /* 0x0a0ff00000001860 */
[----:B------:R-:W-:Y:S01]  /*3f80*/  HMMA.16816.F32 R140, R132, R138, R140 ;  /* 0x0000008a848c723c */ /* 0x000fe2000000188c */
[----:B------:R-:W-:Y:S07]  /*3f90*/  LDSM.16.MT88.4 R136, [R9+0x6c00] ;  /* 0x006c00000988783b */ /* 0x000fee0000004200 */
[----:B------:R-:W-:Y:S08]  /*3fa0*/  HMMA.16816.F32 R92, R92, R60, RZ ;  /* 0x0000003c5c5c723c */ /* 0x000ff000000018ff */
[C---:B------:R-:W-:Y:S08]  /*3fb0*/  HMMA.16816.F32 R64, R68.reuse, R58, R64 ;  /* 0x0000003a4440723c */ /* 0x040ff00000001840 */
[C---:B------:R-:W-:Y:S08]  /*3fc0*/  HMMA.16816.F32 R88, R68.reuse, R54, R88 ;  /* 0x000000364458723c */ /* 0x040ff00000001858 */
[----:B------:R-:W-:Y:S01]  /*3fd0*/  HMMA.16816.F32 R68, R68, R62, R112 ;  /* 0x0000003e4444723c */ /* 0x000fe20000001870 */
[----:B------:R-:W1:Y:S07]  /*3fe0*/  LDSM.16.M88.4 R112, [R193+0x3000] ;  /* 0x00300000c170783b */ /* 0x000e6e0000000200 */
[C---:B------:R-:W-:Y:S01]  /*3ff0*/  HMMA.16816.F32 R104, R132.reuse, R58, R104 ;  /* 0x0000003a8468723c */ /* 0x040fe20000001868 */
[----:B------:R2:W3:Y:S07]  /*4000*/  LDSM.16.MT88.4 R56, [R192+0x6c00] ;  /* 0x006c0000c038783b */ /* 0x0004ee0000004200 */
[----:B------:R-:W-:Y:S08]  /*4010*/  HMMA.16816.F32 R100, R132, R54, R100 ;  /* 0x000000368464723c */ /* 0x000ff00000001864 */
[-C--:B------:R-:W-:Y:S08]  /*4020*/  HMMA.16816.F32 R96, R124, R128.reuse, R96 ;  /* 0x000000807c60723c */ /* 0x080ff00000001860 */
[----:B------:R-:W-:Y:S08]  /*4030*/  HMMA.16816.F32 R140, R108, R128, R140 ;  /* 0x000000806c8c723c */ /* 0x000ff0000000188c */
[----:B------:R-:W-:Y:S08]  /*4040*/  HMMA.16816.F32 R92, R132, R62, R92 ;  /* 0x0000003e845c723c */ /* 0x000ff0000000185c */
[C---:B0-----:R-:W-:Y:S08]  /*4050*/  HMMA.16816.F32 R88, R124.reuse, R116, R88 ;  /* 0x000000747c58723c */ /* 0x041ff00000001858 */
[C---:B-1----:R-:W-:Y:S08]  /*4060*/  HMMA.16816.F32 R68, R124.reuse, R112, R68 ;  /* 0x000000707c44723c */ /* 0x042ff00000001844 */
[----:B------:R-:W-:Y:S01]  /*4070*/  HMMA.16816.F32 R64, R124, R120, R64 ;  /* 0x000000787c40723c */ /* 0x000fe20000001840 */
[----:B------:R-:W-:-:S07]  /*4080*/  IADD3 R52, R252, UR4, RZ ;  /* 0x00000004fc347c10 */ /* 0x000fce000fffe0ff */
[C---:B------:R-:W-:Y:S01]  /*4090*/  HMMA.16816.F32 R104, R108.reuse, R120, R104 ;  /* 0x000000786c68723c */ /* 0x040fe20000001868 */
[----:B--2---:R-:W0:Y:S04]  /*40a0*/  S2R R192, SR_TID.X ;  /* 0x0000000000c07919 */ /* 0x004e280000002100 */
[----:B------:R-:W2:Y:S03]  /*40b0*/  LDL.64 R134, [R1+0x28] ;  /* 0x0000280001867983 */ /* 0x000ea60000100a00 */
[----:B------:R-:W-:Y:S08]  /*40c0*/  HMMA.16816.F32 R100, R108, R116, R100 ;  /* 0x000000746c64723c */ /* 0x000ff00000001864 */
[-C--:B------:R-:W-:Y:S08]  /*40d0*/  HMMA.16816.F32 R96, R136, R130.reuse, R96 ;  /* 0x000000828860723c */ /* 0x080ff00000001860 */
[----:B---3--:R-:W-:Y:S08]  /*40e0*/  HMMA.16816.F32 R140, R56, R130, R140 ;  /* 0x00000082388c723c */ /* 0x008ff0000000188c */
[----:B------:R-:W-:Y:S01]  /*40f0*/  HMMA.16816.F32 R92, R108, R112, R92 ;  /* 0x000000706c5c723c */ /* 0x000fe2000000185c */
[----:B------:R-:W-:Y:S01]  /*4100*/  IADD3 R53, R52, 0x20, RZ ;  /* 0x0000002034357810 */ /* 0x000fe20007ffe0ff */
[----:B------:R-:W3:Y:S06]  /*4110*/  LDL.64 R126, [R1+0x20] ;  /* 0x00002000017e7983 */ /* 0x000eec0000100a00 */
[----:B------:R-:W-:Y:S01]  /*4120*/  HMMA.16816.F32 R88, R136, R118, R88 ;  /* 0x000000768858723c */ /* 0x000fe20000001858 */
[----:B------:R-:W-:Y:S01]  /*4130*/  ISETP.GE.AND P2, PT, R10, R53, PT ;  /* 0x000000350a00720c */ /* 0x000fe20003f46270 */
[----:B------:R-:W4:Y:S01]  /*4140*/  LDL.64 R124, [R1+0x18] ;  /* 0x00001800017c7983 */ /* 0x000f220000100a00 */
[----:B------:R-:W-:-:S05]  /*4150*/  IADD3 R60, R52, 0x21, RZ ;  /* 0x00000021343c7810 */ /* 0x000fca0007ffe0ff */
[----:B------:R-:W-:Y:S01]  /*4160*/  HMMA.16816.F32 R68, R136, R114, R68 ;  /* 0x000000728844723c */ /* 0x000fe20000001844 */
[-C--:B------:R-:W-:Y:S01]  /*4170*/  ISETP.GE.AND P4, PT, R11, R53.reuse, PT ;  /* 0x000000350b00720c */ /* 0x080fe20003f86270 */
[----:B------:R-:W5:Y:S06]  /*4180*/  LDL.64 R120, [R1+0x10] ;  /* 0x0000100001787983 */ /* 0x000f6c0000100a00 */
[----:B------:R-:W-:Y:S01]  /*4190*/  HMMA.16816.F32 R100, R56, R118, R100 ;  /* 0x000000763864723c */ /* 0x000fe20000001864 */
[-C--:B------:R-:W-:Y:S01]  /*41a0*/  ISETP.GE.AND P3, PT, R12, R53.reuse, PT ;  /* 0x000000350c00720c */ /* 0x080fe20003f66270 */
[----:B------:R-:W-:Y:S01]  /*41b0*/  FMUL R54, R98, c[0x0][0x188] ;  /* 0x0000620062367a20 */ /* 0x000fe20000400000 */
[----:B------:R-:W-:Y:S01]  /*41c0*/  ISETP.GE.AND P6, PT, R13, R53, PT ;  /* 0x000000350d00720c */ /* 0x000fe20003fc6270 */
[----:B------:R-:W-:-:S02]  /*41d0*/  FMUL R53, R96, c[0x0][0x188] ;  /* 0x0000620060357a20 */ /* 0x000fc40000400000 */
[----:B------:R-:W-:Y:S02]  /*41e0*/  FMUL R55, R140, c[0x0][0x188] ;  /* 0x000062008c377a20 */ /* 0x000fe40000400000 */
[----:B------:R-:W-:Y:S01]  /*41f0*/  HMMA.16816.F32 R92, R56, R114, R92 ;  /* 0x00000072385c723c */ /* 0x000fe2000000185c */
[----:B------:R-:W-:Y:S01]  /*4200*/  FSEL R53, R53, -INF , P2 ;  /* 0xff80000035357808 */ /* 0x000fe20001000000 */
[----:B------:R-:W-:Y:S01]  /*4210*/  FMUL R97, R97, c[0x0][0x188] ;  /* 0x0000620061617a20 */ /* 0x000fe20000400000 */
[----:B------:R-:W-:Y:S01]  /*4220*/  FSEL R54, R54, -INF , P4 ;  /* 0xff80000036367808 */ /* 0x000fe20002000000 */
[----:B------:R-:W-:Y:S01]  /*4230*/  FMUL R61, R141, c[0x0][0x188] ;  /* 0x000062008d3d7a20 */ /* 0x000fe20000400000 */
[----:B------:R-:W-:-:S03]  /*4240*/  FSEL R55, R55, -INF , P3 ;  /* 0xff80000037377808 */ /* 0x000fc60001800000 */
[----:B------:R-:W-:Y:S01]  /*4250*/  HMMA.16816.F32 R64, R136, R122, R64 ;  /* 0x0000007a8840723c */ /* 0x000fe20000001840 */
[-C--:B------:R-:W-:Y:S01]  /*4260*/  ISETP.GE.AND P5, PT, R10, R60.reuse, PT ;  /* 0x0000003c0a00720c */ /* 0x080fe20003fa6270 */
[----:B------:R-:W-:Y:S01]  /*4270*/  FMUL R96, R99, c[0x0][0x188] ;  /* 0x0000620063607a20 */ /* 0x000fe20000400000 */
[----:B------:R-:W-:Y:S02]  /*4280*/  ISETP.GE.AND P2, PT, R11, R60, PT ;  /* 0x0000003c0b00720c */ /* 0x000fe40003f46270 */
[----:B------:R-:W-:-:S03]  /*4290*/  IADD3 R62, R52, 0x40, RZ ;  /* 0x00000040343e7810 */ /* 0x000fc60007ffe0ff */
[----:B------:R-:W-:Y:S01]  /*42a0*/  HMMA.16816.F32 R104, R56, R122, R104 ;  /* 0x0000007a3868723c */ /* 0x000fe20000001868 */
[-C--:B------:R-:W-:Y:S01]  /*42b0*/  ISETP.GE.AND P4, PT, R12, R60.reuse, PT ;  /* 0x0000003c0c00720c */ /* 0x080fe20003f86270 */
[----:B------:R-:W-:Y:S01]  /*42c0*/  FMUL R88, R88, c[0x0][0x188] ;  /* 0x0000620058587a20 */ /* 0x000fe20000400000 */
[----:B------:R-:W-:Y:S01]  /*42d0*/  ISETP.GE.AND P3, PT, R13, R60, PT ;  /* 0x0000003c0d00720c */ /* 0x000fe20003f66270 */
[----:B------:R-:W-:Y:S01]  /*42e0*/  FMUL R60, R142, c[0x0][0x188] ;  /* 0x000062008e3c7a20 */ /* 0x000fe20000400000 */
[----:B------:R-:W-:Y:S01]  /*42f0*/  FSEL R97, R97, -INF , P5 ;  /* 0xff80000061617808 */ /* 0x000fe20002800000 */
[----:B------:R-:W-:Y:S01]  /*4300*/  FMUL R90, R90, c[0x0][0x188] ;  /* 0x000062005a5a7a20 */ /* 0x000fe20000400000 */
[----:B------:R-:W-:Y:S01]  /*4310*/  FSEL R96, R96, -INF , P2 ;  /* 0xff80000060607808 */ /* 0x000fe20001000000 */
[----:B------:R-:W-:Y:S01]  /*4320*/  FMUL R100, R100, c[0x0][0x188] ;  /* 0x0000620064647a20 */ /* 0x000fe20000400000 */
[----:B------:R-:W-:Y:S02]  /*4330*/  FSEL R60, R60, -INF , P6 ;  /* 0xff8000003c3c7808 */ /* 0x000fe40003000000 */
[----:B------:R-:W-:Y:S01]  /*4340*/  IADD3 R63, R52, 0x41, RZ ;  /* 0x00000041343f7810 */ /* 0x000fe20007ffe0ff */
[----:B------:R-:W-:Y:S01]  /*4350*/  FMUL R102, R102, c[0x0][0x188] ;  /* 0x0000620066667a20 */ /* 0x000fe20000400000 */
[----:B------:R-:W-:Y:S01]  /*4360*/  FSEL R61, R61, -INF , P4 ;  /* 0xff8000003d3d7808 */ /* 0x000fe20002000000 */
[----:B------:R-:W-:Y:S01]  /*4370*/  FMUL R89, R89, c[0x0][0x188] ;  /* 0x0000620059597a20 */ /* 0x000fe20000400000 */
[-C--:B------:R-:W-:Y:S01]  /*4380*/  ISETP.GE.AND P6, PT, R10, R62.reuse, PT ;  /* 0x0000003e0a00720c */ /* 0x080fe20003fc6270 */
[----:B------:R-:W-:Y:S01]  /*4390*/  FMUL R91, R91, c[0x0][0x188] ;  /* 0x000062005b5b7a20 */ /* 0x000fe20000400000 */
[-C--:B------:R-:W-:Y:S01]  /*43a0*/  ISETP.GE.AND P5, PT, R11, R62.reuse, PT ;  /* 0x0000003e0b00720c */ /* 0x080fe20003fa6270 */
[----:B------:R-:W-:Y:S01]  /*43b0*/  FMUL R101, R101, c[0x0][0x188] ;  /* 0x0000620065657a20 */ /* 0x000fe20000400000 */
[-C--:B------:R-:W-:Y:S01]  /*43c0*/  ISETP.GE.AND P2, PT, R12, R62.reuse, PT ;  /* 0x0000003e0c00720c */ /* 0x080fe20003f46270 */
[----:B------:R-:W-:Y:S01]  /*43d0*/  FMUL R68, R68, c[0x0][0x188] ;  /* 0x0000620044447a20 */ /* 0x000fe20000400000 */
[----:B------:R-:W-:Y:S01]  /*43e0*/  ISETP.GE.AND P4, PT, R13, R62, PT ;  /* 0x0000003e0d00720c */ /* 0x000fe20003f86270 */
[----:B------:R-:W-:Y:S01]  /*43f0*/  FMUL R62, R143, c[0x0][0x188] ;  /* 0x000062008f3e7a20 */ /* 0x000fe20000400000 */
[----:B------:R-:W-:Y:S01]  /*4400*/  FSEL R98, R88, -INF , P6 ;  /* 0xff80000058627808 */ /* 0x000fe20003000000 */
[----:B------:R-:W-:Y:S01]  /*4410*/  FMUL R70, R70, c[0x0][0x188] ;  /* 0x0000620046467a20 */ /* 0x000fe20000400000 */
        /* <DEDUP_REMOVED lines=8> */
[----:B------:R-:W-:Y:S01]  /*44a0*/  FSEL R90, R90, -INF , P5 ;  /* 0xff8000005a5a7808 */ /* 0x000fe20002800000 */
[----:B------:R-:W-:Y:S01]  /*44b0*/  FMUL R56, R66, c[0x0][0x188] ;  /* 0x0000620042387a20 */ /* 0x000fe20000400000 */
[----:B------:R-:W-:Y:S01]  /*44c0*/  FSEL R88, R100, -INF , P2 ;  /* 0xff80000064587808 */ /* 0x000fe20001000000 */
[----:B------:R-:W-:Y:S01]  /*44d0*/  FMUL R67, R67, c[0x0][0x188] ;  /* 0x0000620043437a20 */ /* 0x000fe20000400000 */
[-C--:B------:R-:W-:Y:S01]  /*44e0*/  ISETP.GE.AND P5, PT, R12, R63.reuse, PT ;  /* 0x0000003f0c00720c */ /* 0x080fe20003fa6270 */
[----:B------:R-:W-:Y:S01]  /*44f0*/  FMUL R69, R69, c[0x0][0x188] ;  /* 0x0000620045457a20 */ /* 0x000fe20000400000 */
[----:B------:R-:W-:Y:S01]  /*4500*/  ISETP.GE.AND P2, PT, R13, R63, PT ;  /* 0x0000003f0d00720c */ /* 0x000fe20003f46270 */
[----:B------:R-:W-:Y:S01]  /*4510*/  FMUL R71, R71, c[0x0][0x188] ;  /* 0x0000620047477a20 */ /* 0x000fe20000400000 */
[----:B------:R-:W-:Y:S01]  /*4520*/  FSEL R63, R102, -INF , P4 ;  /* 0xff800000663f7808 */ /* 0x000fe20002000000 */
[----:B------:R-:W2:Y:S01]  /*4530*/  LDL.64 R138, [R1+0x38] ;  /* 0x00003800018a7983 */ /* 0x000ea20000100a00 */
[----:B------:R-:W-:-:S02]  /*4540*/  FSEL R100, R89, -INF , P3 ;  /* 0xff80000059647808 */ /* 0x000fc40001800000 */
[-C--:B------:R-:W-:Y:S01]  /*4550*/  ISETP.GE.AND P4, PT, R10, R99.reuse, PT ;  /* 0x000000630a00720c */ /* 0x080fe20003f86270 */
[----:B------:R-:W2:Y:S01]  /*4560*/  LDL.64 R136, [R1+0x30] ;  /* 0x0000300001887983 */ /* 0x000ea20000100a00 */
[-C--:B------:R-:W-:Y:S02]  /*4570*/  ISETP.GE.AND P3, PT, R11, R99.reuse, PT ;  /* 0x000000630b00720c */ /* 0x080fe40003f66270 */
[----:B------:R-:W-:Y:S01]  /*4580*/  FSEL R91, R91, -INF , P6 ;  /* 0xff8000005b5b7808 */ /* 0x000fe20003000000 */
[----:B------:R-:W2:Y:S01]  /*4590*/  LDL.64 R122, [R1+0x8] ;  /* 0x00000800017a7983 */ /* 0x000ea20000100a00 */
[----:B------:R-:W-:Y:S01]  /*45a0*/  ISETP.GE.AND P6, PT, R12, R99, PT ;  /* 0x000000630c00720c */ /* 0x000fe20003fc6270 */
[----:B------:R-:W-:Y:S01]  /*45b0*/  FMUL R64, R94, c[0x0][0x188] ;  /* 0x000062005e407a20 */ /* 0x000fe20000400000 */
[----:B------:R-:W-:Y:S01]  /*45c0*/  FSEL R89, R101, -INF , P5 ;  /* 0xff80000065597808 */ /* 0x000fe20002800000 */
[----:B------:R-:W2:Y:S01]  /*45d0*/  LDL.64 R142, [R1+0x48] ;  /* 0x00004800018e7983 */ /* 0x000ea20000100a00 */
[----:B------:R-:W-:-:S02]  /*45e0*/  FSEL R58, R58, -INF , P2 ;  /* 0xff8000003a3a7808 */ /* 0x000fc40001000000 */
[----:B------:R-:W-:Y:S01]  /*45f0*/  FSEL R101, R68, -INF , P4 ;  /* 0xff80000044657808 */ /* 0x000fe20002000000 */
[----:B------:R-:W2:Y:S01]  /*4600*/  LDL.64 R118, [R1] ;  /* 0x0000000001767983 */ /* 0x000ea20000100a00 */
[----:B------:R-:W-:Y:S02]  /*4610*/  FSEL R70, R70, -INF , P3 ;  /* 0xff80000046467808 */ /* 0x000fe40001800000 */
[----:B------:R-:W-:Y:S01]  /*4620*/  ISETP.GE.AND P5, PT, R13, R99, PT ;  /* 0x000000630d00720c */ /* 0x000fe20003fa6270 */
[----:B------:R-:W2:Y:S01]  /*4630*/  LDL.64 R140, [R1+0x40] ;  /* 0x00004000018c7983 */ /* 0x000ea20000100a00 */
[CC--:B------:R-:W-:Y:S02]  /*4640*/  ISETP.GE.AND P2, PT, R10.reuse, R52.reuse, PT ;  /* 0x000000340a00720c */ /* 0x0c0fe40003f46270 */
[-C--:B------:R-:W-:Y:S02]  /*4650*/  ISETP.GT.AND P4, PT, R10, R52.reuse, PT ;  /* 0x000000340a00720c */ /* 0x080fe40003f84270 */
[----:B------:R-:W-:-:S02]  /*4660*/  ISETP.GE.AND P3, PT, R11, R52, PT ;  /* 0x000000340b00720c */ /* 0x000fc40003f66270 */
[----:B------:R-:W-:Y:S02]  /*4670*/  FSEL R59, R59, -INF , P6 ;  /* 0xff8000003b3b7808 */ /* 0x000fe40003000000 */
[-C--:B------:R-:W-:Y:S01]  /*4680*/  ISETP.GT.AND P6, PT, R11, R52.reuse, PT ;  /* 0x000000340b00720c */ /* 0x080fe20003fc4270 */
[----:B------:R-:W-:Y:S01]  /*4690*/  FMUL R94, R104, c[0x0][0x188] ;  /* 0x00006200685e7a20 */ /* 0x000fe20000400000 */
[----:B------:R-:W-:Y:S02]  /*46a0*/  FSEL R64, R64, -INF , P5 ;  /* 0xff80000040407808 */ /* 0x000fe40002800000 */
[----:B------:R-:W-:Y:S02]  /*46b0*/  FSEL R57, R57, -INF , P2 ;  /* 0xff80000039397808 */ /* 0x000fe40001000000 */
[----:B------:R-:W-:Y:S02]  /*46c0*/  FSEL R99, R65, -INF , P4 ;  /* 0xff80000041637808 */ /* 0x000fe40002000000 */
[----:B------:R-:W-:Y:S01]  /*46d0*/  FSEL R56, R56, -INF , P3 ;  /* 0xff80000038387808 */ /* 0x000fe20001800000 */
[----:B------:R-:W-:Y:S01]  /*46e0*/  FMUL R92, R105, c[0x0][0x188] ;  /* 0x00006200695c7a20 */ /* 0x000fe20000400000 */
[----:B------:R-:W-:-:S02]  /*46f0*/  ISETP.GE.AND P5, PT, R12, R52, PT ;  /* 0x000000340c00720c */ /* 0x000fc40003fa6270 */
[-C--:B------:R-:W-:Y:S02]  /*4700*/  ISETP.GT.AND P2, PT, R12, R52.reuse, PT ;  /* 0x000000340c00720c */ /* 0x080fe40003f44270 */
[CC--:B------:R-:W-:Y:S02]  /*4710*/  ISETP.GE.AND P4, PT, R13.reuse, R52.reuse, PT ;  /* 0x000000340d00720c */ /* 0x0c0fe40003f86270 */
[----:B------:R-:W-:Y:S01]  /*4720*/  ISETP.GT.AND P3, PT, R13, R52, PT ;  /* 0x000000340d00720c */ /* 0x000fe20003f64270 */
[----:B------:R-:W-:Y:S01]  /*4730*/  FMUL R66, R106, c[0x0][0x188] ;  /* 0x000062006a427a20 */ /* 0x000fe20000400000 */
[----:B------:R-:W-:Y:S02]  /*4740*/  IADD3 R52, R52, 0x61, RZ ;  /* 0x0000006134347810 */ /* 0x000fe40007ffe0ff */
[----:B------:R-:W-:Y:S01]  /*4750*/  FSEL R102, R67, -INF , P6 ;  /* 0xff80000043667808 */ /* 0x000fe20003000000 */
[----:B------:R-:W-:Y:S01]  /*4760*/  FMUL R67, R107, c[0x0][0x188] ;  /* 0x000062006b437a20 */ /* 0x000fe20000400000 */
[----:B------:R-:W-:-:S02]  /*4770*/  ISETP.GE.AND P6, PT, R10, R52, PT ;  /* 0x000000340a00720c */ /* 0x000fc40003fc6270 */
[----:B------:R-:W-:Y:S02]  /*4780*/  FSEL R94, R94, -INF , P5 ;  /* 0xff8000005e5e7808 */ /* 0x000fe40002800000 */
[----:B------:R-:W-:Y:S02]  /*4790*/  ISETP.GE.AND P5, PT, R11, R52, PT ;  /* 0x000000340b00720c */ /* 0x000fe40003fa6270 */
[----:B------:R-:W-:Y:S01]  /*47a0*/  FSEL R92, R92, -INF , P2 ;  /* 0xff8000005c5c7808 */ /* 0x000fe20001000000 */
[----:B------:R-:W-:Y:S01]  /*47b0*/  FMUL R68, R93, c[0x0][0x188] ;  /* 0x000062005d447a20 */ /* 0x000fe20000400000 */
[----:B------:R-:W-:Y:S02]  /*47c0*/  FSEL R66, R66, -INF , P4 ;  /* 0xff80000042427808 */ /* 0x000fe40002000000 */
[----:B------:R-:W-:Y:S01]  /*47d0*/  FSEL R67, R67, -INF , P3 ;  /* 0xff80000043437808 */ /* 0x000fe20001800000 */
[----:B------:R-:W-:Y:S01]  /*47e0*/  FMUL R65, R95, c[0x0][0x188] ;  /* 0x000062005f417a20 */ /* 0x000fe20000400000 */
[----:B------:R-:W-:-:S02]  /*47f0*/  FMNMX R104, R57, R99, !PT ;  /* 0x0000006339687209 */ /* 0x000fc40007800000 */
[----:B------:R-:W-:Y:S02]  /*4800*/  FSEL R93, R69, -INF , P6 ;  /* 0xff800000455d7808 */ /* 0x000fe40003000000 */
[----:B------:R-:W-:Y:S02]  /*4810*/  FMNMX R105, R56, R102, !PT ;  /* 0x0000006638697209 */ /* 0x000fe40007800000 */
[----:B------:R-:W-:Y:S02]  /*4820*/  FSEL R69, R71, -INF , P5 ;  /* 0xff80000047457808 */ /* 0x000fe40002800000 */
[----:B------:R-:W-:Y:S02]  /*4830*/  FMNMX R95, R94, R92, !PT ;  /* 0x0000005c5e5f7209 */ /* 0x000fe40007800000 */
[----:B------:R-:W-:Y:S02]  /*4840*/  FMNMX R71, R66, R67, !PT ;  /* 0x0000004342477209 */ /* 0x000fe40007800000 */
[----:B------:R-:W-:-:S02]  /*4850*/  FMNMX R104, R53, R104, !PT ;  /* 0x0000006835687209 */ /* 0x000fc40007800000 */
[----:B------:R-:W-:Y:S02]  /*4860*/  FMNMX R105, R54, R105, !PT ;  /* 0x0000006936697209 */ /* 0x000fe40007800000 */
[----:B------:R-:W-:Y:S02]  /*4870*/  FMNMX R95, R55, R95, !PT ;  /* 0x0000005f375f7209 */ /* 0x000fe40007800000 */
[----:B------:R-:W-:Y:S02]  /*4880*/  FMNMX R71, R60, R71, !PT ;  /* 0x000000473c477209 */ /* 0x000fe40007800000 */
        /* <DEDUP_REMOVED lines=10> */
[-C--:B------:R-:W-:Y:S02]  /*4930*/  ISETP.GE.AND P2, PT, R12, R52.reuse, PT ;  /* 0x000000340c00720c */ /* 0x080fe40003f46270 */
[----:B------:R-:W-:Y:S02]  /*4940*/  FMNMX R95, R89, R95, !PT ;  /* 0x0000005f595f7209 */ /* 0x000fe40007800000 */
[----:B------:R-:W-:Y:S02]  /*4950*/  ISETP.GE.AND P4, PT, R13, R52, PT ;  /* 0x000000340d00720c */ /* 0x000fe40003f86270 */
[----:B------:R-:W-:Y:S02]  /*4960*/  FMNMX R71, R58, R71, !PT ;  /* 0x000000473a477209 */ /* 0x000fe40007800000 */
[----:B------:R-:W-:-:S02]  /*4970*/  FMNMX R104, R101, R104, !PT ;  /* 0x0000006865687209 */ /* 0x000fc40007800000 */
[----:B------:R-:W-:Y:S02]  /*4980*/  FMNMX R105, R70, R105, !PT ;  /* 0x0000006946697209 */ /* 0x000fe40007800000 */
[----:B------:R-:W-:Y:S02]  /*4990*/  FSEL R68, R68, -INF , P2 ;  /* 0xff80000044447808 */ /* 0x000fe40001000000 */
[----:B------:R-:W-:Y:S02]  /*49a0*/  FMNMX R95, R59, R95, !PT ;  /* 0x0000005f3b5f7209 */ /* 0x000fe40007800000 */
[----:B------:R-:W-:Y:S02]  /*49b0*/  FSEL R65, R65, -INF , P4 ;  /* 0xff80000041417808 */ /* 0x000fe40002000000 */
[----:B------:R-:W-:Y:S02]  /*49c0*/  FMNMX R71, R64, R71, !PT ;  /* 0x0000004740477209 */ /* 0x000fe40007800000 */
[----:B------:R-:W-:-:S02]  /*49d0*/  FMNMX R104, R93, R104, !PT ;  /* 0x000000685d687209 */ /* 0x000fc40007800000 */
[----:B------:R-:W-:Y:S02]  /*49e0*/  FMNMX R105, R69, R105, !PT ;  /* 0x0000006945697209 */ /* 0x000fe40007800000 */
[----:B------:R-:W-:Y:S02]  /*49f0*/  FMNMX R95, R68, R95, !PT ;  /* 0x0000005f445f7209 */ /* 0x000fe40007800000 */
[----:B------:R-:W-:Y:S01]  /*4a00*/  FMNMX R71, R65, R71, !PT ;  /* 0x0000004741477209 */ /* 0x000fe20007800000 */
[----:B------:R-:W1:Y:S04]  /*4a10*/  SHFL.BFLY PT, R106, R104, 0x2, 0x1f ;  /* 0x0c401f00686a7f89 */ /* 0x000e6800000e0000 */
[----:B------:R-:W0:Y:S04]  /*4a20*/  SHFL.BFLY PT, R107, R105, 0x2, 0x1f ;  /* 0x0c401f00696b7f89 */ /* 0x000e2800000e0000 */
[----:B------:R-:W0:Y:S04]  /*4a30*/  SHFL.BFLY PT, R103, R95, 0x2, 0x1f ;  /* 0x0c401f005f677f89 */ /* 0x000e2800000e0000 */
[----:B------:R-:W0:Y:S01]  /*4a40*/  SHFL.BFLY PT, R52, R71, 0x2, 0x1f ;  /* 0x0c401f0047347f89 */ /* 0x000e2200000e0000 */
[----:B-1----:R-:W-:-:S02]  /*4a50*/  FMNMX R106, R104, R106, !PT ;  /* 0x0000006a686a7209 */ /* 0x002fc40007800000 */
[----:B0-----:R-:W-:Y:S02]  /*4a60*/  FMNMX R107, R105, R107, !PT ;  /* 0x0000006b696b7209 */ /* 0x001fe40007800000 */
[----:B------:R-:W-:Y:S02]  /*4a70*/  FMNMX R103, R95, R103, !PT ;  /* 0x000000675f677209 */ /* 0x000fe40007800000 */
[----:B------:R-:W-:Y:S01]  /*4a80*/  FMNMX R52, R71, R52, !PT ;  /* 0x0000003447347209 */ /* 0x000fe20007800000 */
[----:B------:R-:W0:Y:S04]  /*4a90*/  SHFL.BFLY PT, R95, R107, 0x1, 0x1f ;  /* 0x0c201f006b5f7f89 */ /* 0x000e2800000e0000 */
[----:B------:R-:W1:Y:S04]  /*4aa0*/  SHFL.BFLY PT, R71, R106, 0x1, 0x1f ;  /* 0x0c201f006a477f89 */ /* 0x000e6800000e0000 */
[----:B------:R-:W1:Y:S04]  /*4ab0*/  SHFL.BFLY PT, R104, R103, 0x1, 0x1f ;  /* 0x0c201f0067687f89 */ /* 0x000e6800000e0000 */
[----:B------:R-:W1:Y:S01]  /*4ac0*/  SHFL.BFLY PT, R105, R52, 0x1, 0x1f ;  /* 0x0c201f0034697f89 */ /* 0x000e6200000e0000 */
[----:B0-----:R-:W-:-:S02]  /*4ad0*/  FMNMX R95, R107, R95, !PT ;  /* 0x0000005f6b5f7209 */ /* 0x001fc40007800000 */
[----:B-1----:R-:W-:Y:S01]  /*4ae0*/  FMNMX R71, R106, R71, !PT ;  /* 0x000000476a477209 */ /* 0x002fe20007800000 */
[----:B------:R-:W-:Y:S01]  /*4af0*/  BAR.SYNC.DEFER_BLOCKING 0x0 ;  /* 0x0000000000007b1d */ /* 0x000fe20000010000 */
[----:B------:R-:W-:Y:S02]  /*4b00*/  FMNMX R104, R103, R104, !PT ;  /* 0x0000006867687209 */ /* 0x000fe40007800000 */
[----:B------:R-:W-:-:S03]  /*4b10*/  FMNMX R105, R52, R105, !PT ;  /* 0x0000006934697209 */ /* 0x000fc60007800000 */
[----:B------:R-:W-:Y:S04]  /*4b20*/  @!P1 STS [R181], R71 ;  /* 0x00000047b5009388 */ /* 0x000fe80000000800 */
[----:B------:R-:W-:Y:S04]  /*4b30*/  @!P1 STS [R180], R95 ;  /* 0x0000005fb4009388 */ /* 0x000fe80000000800 */
[----:B------:R-:W-:Y:S04]  /*4b40*/  @!P1 STS [R179], R104 ;  /* 0x00000068b3009388 */ /* 0x000fe80000000800 */
[----:B------:R-:W-:Y:S01]  /*4b50*/  @!P1 STS [R178], R105 ;  /* 0x00000069b2009388 */ /* 0x000fe20000000800 */
[----:B------:R-:W-:-:S03]  /*4b60*/  LOP3.LUT R212, R192, 0x7f, RZ, 0xc0, !PT ;  /* 0x0000007fc0d47812 */ /* 0x000fc600078ec0ff */
[----:B------:R-:W-:Y:S06]  /*4b70*/  BAR.SYNC.DEFER_BLOCKING 0x0 ;  /* 0x0000000000007b1d */ /* 0x000fec0000010000 */
[----:B------:R-:W0:Y:S04]  /*4b80*/  LDS R52, [R212.X4] ;  /* 0x00000000d4347984 */ /* 0x000e280000004800 */
[----:B0-----:R-:W0:Y:S02]  /*4b90*/  SHFL.BFLY PT, R71, R52, 0x2, 0x1f ;  /* 0x0c401f0034477f89 */ /* 0x001e2400000e0000 */
[----:B0-----:R-:W-:-:S05]  /*4ba0*/  FMNMX R71, R52, R71, !PT ;  /* 0x0000004734477209 */ /* 0x001fca0007800000 */
[----:B------:R-:W0:Y:S02]  /*4bb0*/  SHFL.BFLY PT, R52, R71, 0x1, 0x1f ;  /* 0x0c201f0047347f89 */ /* 0x000e2400000e0000 */
[----:B0-----:R-:W-:-:S05]  /*4bc0*/  FMNMX R52, R71, R52, !PT ;  /* 0x0000003447347209 */ /* 0x001fca0007800000 */
[----:B------:R-:W-:Y:S04]  /*4bd0*/  @!P1 STS [R212.X4], R52 ;  /* 0x00000034d4009388 */ /* 0x000fe80000004800 */
[----:B------:R-:W-:Y:S01]  /*4be0*/  BAR.SYNC.DEFER_BLOCKING 0x0 ;  /* 0x0000000000007b1d */ /* 0x000fe20000010000 */
[----:B------:R-:W-:-:S05]  /*4bf0*/  LOP3.LUT R192, R192, 0x1c, RZ, 0xc0, !PT ;  /* 0x0000001cc0c07812 */ /* 0x000fca00078ec0ff */
[----:B------:R0:W1:Y:S04]  /*4c00*/  LDS R52, [R192.X4] ;  /* 0x00000000c0347984 */ /* 0x0000680000004800 */
[----:B------:R-:W2:Y:S04]  /*4c10*/  LDS R95, [R14.X16] ;  /* 0x000000000e5f7984 */ /* 0x000ea8000000c800 */
[----:B------:R-:W2:Y:S04]  /*4c20*/  LDS R71, [R15.X16] ;  /* 0x000000000f477984 */ /* 0x000ea8000000c800 */
[----:B0-----:R-:W3:Y:S01]  /*4c30*/  LDL.64 R192, [R1+0x50] ;  /* 0x0000500001c07983 */ /* 0x001ee20000100a00 */
[----:B-1----:R-:W-:-:S05]  /*4c40*/  FMNMX R52, R52, R153, !PT ;  /* 0x0000009934347209 */ /* 0x002fca0007800000 */
[----:B------:R-:W-:-:S04]  /*4c50*/  FADD R53, R53, -R52 ;  /* 0x8000003435357221 */ /* 0x000fc80000000000 */
[----:B------:R-:W-:-:S04]  /*4c60*/  FMUL R53, R53, 1.4426950216293334961 ;  /* 0x3fb8aa3b35357820 */ /* 0x000fc80000400000 */
[----:B------:R2:W-:Y:S02]  /*4c70*/  MUFU.EX2 R109, R53 ;  /* 0x00000035006d7308 */ /* 0x0005e40000000800 */
[----:B--2---:R-:W-:-:S05]  /*4c80*/  FMNMX R53, R95, R152, !PT ;  /* 0x000000985f357209 */ /* 0x004fca0007800000 */
[----:B------:R-:W-:-:S04]  /*4c90*/  FADD R90, R90, -R53 ;  /* 0x800000355a5a7221 */ /* 0x000fc80000000000 */
[----:B------:R-:W-:-:S04]  /*4ca0*/  FMUL R90, R90, 1.4426950216293334961 ;  /* 0x3fb8aa3b5a5a7820 */ /* 0x000fc80000400000 */
[----:B------:R0:W-:Y:S02]  /*4cb0*/  MUFU.EX2 R115, R90 ;  /* 0x0000005a00737308 */ /* 0x0001e40000000800 */
[--C-:B0-----:R-:W-:Y:S02]  /*4cc0*/  FADD R90, R70, -R53.reuse ;  /* 0x80000035465a7221 */ /* 0x101fe40000000000 */
[----:B------:R-:W0:Y:S01]  /*4cd0*/  LDS R70, [R16.X16] ;  /* 0x0000000010467984 */ /* 0x000e22000000c800 */
[----:B------:R-:W-:-:S04]  /*4ce0*/  FADD R54, R54, -R53 ;  /* 0x8000003536367221 */ /* 0x000fc80000000000 */
[----:B------:R-:W-:-:S04]  /*4cf0*/  FMUL R54, R54, 1.4426950216293334961 ;  /* 0x3fb8aa3b36367820 */ /* 0x000fc80000400000 */
[----:B------:R1:W-:Y:S02]  /*4d00*/  MUFU.EX2 R112, R54 ;  /* 0x0000003600707308 */ /* 0x0003e40000000800 */
[----:B-1----:R-:W-:-:S05]  /*4d10*/  FMNMX R54, R71, R151, !PT ;  /* 0x0000009747367209 */ /* 0x002fca0007800000 */
[----:B------:R-:W-:-:S04]  /*4d20*/  FADD R55, R55, -R54 ;  /* 0x8000003637377221 */ /* 0x000fc80000000000 */
[----:B------:R-:W-:Y:S02]  /*4d30*/  FMUL R55, R55, 1.4426950216293334961 ;  /* 0x3fb8aa3b37377820 */ /* 0x000fe40000400000 */
[--C-:B------:R-:W-:Y:S02]  /*4d40*/  FADD R97, R97, -R52.reuse ;  /* 0x8000003461617221 */ /* 0x100fe40000000000 */
[----:B------:R0:W-:Y:S01]  /*4d50*/  MUFU.EX2 R131, R55 ;  /* 0x0000003700837308 */ /* 0x0001e20000000800 */
[----:B------:R-:W-:Y:S02]  /*4d60*/  FADD R99, R99, -R52 ;  /* 0x8000003463637221 */ /* 0x000fe40000000000 */
[----:B------:R-:W-:Y:S02]  /*4d70*/  FADD R59, R59, -R54 ;  /* 0x800000363b3b7221 */ /* 0x000fe40000000000 */
[----:B------:R-:W-:Y:S02]  /*4d80*/  FADD R107, R57, -R52 ;  /* 0x80000034396b7221 */ /* 0x000fe40000000000 */
[----:B------:R-:W-:Y:S01]  /*4d90*/  FMUL R97, R97, 1.4426950216293334961 ;  /* 0x3fb8aa3b61617820 */ /* 0x000fe20000400000 */
[----:B0-----:R-:W-:Y:S01]  /*4da0*/  FMNMX R55, R70, R150, !PT ;  /* 0x0000009646377209 */ /* 0x001fe20007800000 */
[----:B------:R-:W-:-:S02]  /*4db0*/  FADD R102, R102, -R53 ;  /* 0x8000003566667221 */ /* 0x000fc40000000000 */
[--C-:B------:R-:W-:Y:S02]  /*4dc0*/  FADD R96, R96, -R53.reuse ;  /* 0x8000003560607221 */ /* 0x100fe40000000000 */
[----:B------:R-:W-:Y:S02]  /*4dd0*/  FMUL R59, R59, 1.4426950216293334961 ;  /* 0x3fb8aa3b3b3b7820 */ /* 0x000fe40000400000 */
[----:B------:R-:W-:Y:S02]  /*4de0*/  FMUL R57, R99, 1.4426950216293334961 ;  /* 0x3fb8aa3b63397820 */ /* 0x000fe40000400000 */
[----:B------:R-:W-:Y:S01]  /*4df0*/  FADD R95, R56, -R53 ;  /* 0x80000035385f7221 */ /* 0x000fe20000000000 */
[----:B------:R0:W-:Y:S01]  /*4e00*/  MUFU.EX2 R99, R97 ;  /* 0x0000006100637308 */ /* 0x0001e20000000800 */
[----:B------:R-:W-:Y:S02]  /*4e10*/  FADD R67, R67, -R55 ;  /* 0x8000003743437221 */ /* 0x000fe40000000000 */
[----:B------:R-:W-:-:S02]  /*4e20*/  FMUL R107, R107, 1.4426950216293334961 ;  /* 0x3fb8aa3b6b6b7820 */ /* 0x000fc40000400000 */
[--C-:B------:R-:W-:Y:S02]  /*4e30*/  FADD R94, R94, -R54.reuse ;  /* 0x800000365e5e7221 */ /* 0x100fe40000000000 */
[----:B------:R-:W-:Y:S01]  /*4e40*/  FADD R92, R92, -R54 ;  /* 0x800000365c5c7221 */ /* 0x000fe20000000000 */
[----:B------:R1:W-:Y:S01]  /*4e50*/  MUFU.EX2 R130, R59 ;  /* 0x0000003b00827308 */ /* 0x0003e20000000800 */
[----:B0-----:R-:W-:Y:S02]  /*4e60*/  FMUL R97, R102, 1.4426950216293334961 ;  /* 0x3fb8aa3b66617820 */ /* 0x001fe40000400000 */
[----:B------:R-:W-:Y:S02]  /*4e70*/  FADD R66, R66, -R55 ;  /* 0x8000003742427221 */ /* 0x000fe40000000000 */
[----:B------:R-:W-:Y:S02]  /*4e80*/  FMUL R96, R96, 1.4426950216293334961 ;  /* 0x3fb8aa3b60607820 */ /* 0x000fe40000400000 */
[----:B------:R-:W-:-:S02]  /*4e90*/  FMUL R95, R95, 1.4426950216293334961 ;  /* 0x3fb8aa3b5f5f7820 */ /* 0x000fc40000400000 */
[----:B-1----:R-:W-:Y:S02]  /*4ea0*/  FMUL R59, R67, 1.4426950216293334961 ;  /* 0x3fb8aa3b433b7820 */ /* 0x002fe40000400000 */
[----:B------:R-:W-:Y:S02]  /*4eb0*/  FMUL R94, R94, 1.4426950216293334961 ;  /* 0x3fb8aa3b5e5e7820 */ /* 0x000fe40000400000 */
[----:B------:R-:W-:Y:S01]  /*4ec0*/  FMUL R92, R92, 1.4426950216293334961 ;  /* 0x3fb8aa3b5c5c7820 */ /* 0x000fe20000400000 */
[----:B------:R-:W-:Y:S01]  /*4ed0*/  MUFU.EX2 R107, R107 ;  /* 0x0000006b006b7308 */ /* 0x000fe20000000800 */
[----:B------:R-:W-:Y:S02]  /*4ee0*/  FMUL R66, R66, 1.4426950216293334961 ;  /* 0x3fb8aa3b42427820 */ /* 0x000fe40000400000 */
[----:B------:R-:W-:Y:S02]  /*4ef0*/  FADD R60, R60, -R55 ;  /* 0x800000373c3c7221 */ /* 0x000fe40000000000 */
[----:B------:R-:W-:-:S03]  /*4f00*/  FADD R61, R61, -R54 ;  /* 0x800000363d3d7221 */ /* 0x000fc60000000000 */
[----:B------:R-:W-:Y:S01]  /*4f10*/  MUFU.EX2 R57, R57 ;  /* 0x0000003900397308 */ /* 0x000fe20000000800 */
[----:B------:R-:W-:Y:S02]  /*4f20*/  FMUL R60, R60, 1.4426950216293334961 ;  /* 0x3fb8aa3b3c3c7820 */ /* 0x000fe40000400000 */
[----:B------:R-:W-:Y:S02]  /*4f30*/  FADD R62, R62, -R55 ;  /* 0x800000373e3e7221 */ /* 0x000fe40000000000 */
[----:B------:R-:W-:-:S03]  /*4f40*/  FADD R98, R98, -R52 ;  /* 0x8000003462627221 */ /* 0x000fc60000000000 */
[----:B------:R-:W-:Y:S01]  /*4f50*/  MUFU.EX2 R113, R95 ;  /* 0x0000005f00717308 */ /* 0x000fe20000000800 */
[----:B------:R-:W-:Y:S02]  /*4f60*/  FMUL R61, R61, 1.4426950216293334961 ;  /* 0x3fb8aa3b3d3d7820 */ /* 0x000fe40000400000 */
[----:B------:R-:W-:-:S05]  /*4f70*/  FADD R88, R88, -R54 ;  /* 0x8000003658587221 */ /* 0x000fca0000000000 */
[----:B------:R-:W-:Y:S01]  /*4f80*/  MUFU.EX2 R97, R97 ;  /* 0x0000006100617308 */ /* 0x000fe20000000800 */
[----:B------:R-:W-:-:S07]  /*4f90*/  FMUL R62, R62, 1.4426950216293334961 ;  /* 0x3fb8aa3b3e3e7820 */ /* 0x000fce0000400000 */
[----:B------:R-:W-:Y:S01]  /*4fa0*/  MUFU.EX2 R106, R96 ;  /* 0x00000060006a7308 */ /* 0x000fe20000000800 */
[----:B------:R-:W-:-:S07]  /*4fb0*/  FADD R63, R63, -R55 ;  /* 0x800000373f3f7221 */ /* 0x000fce0000000000 */
[----:B------:R-:W-:Y:S01]  /*4fc0*/  MUFU.EX2 R129, R94 ;  /* 0x0000005e00817308 */ /* 0x000fe20000000800 */
[----:B------:R-:W-:-:S07]  /*4fd0*/  FMUL R98, R98, 1.4426950216293334961 ;  /* 0x3fb8aa3b62627820 */ /* 0x000fce0000400000 */
[----:B------:R-:W0:Y:S01]  /*4fe0*/  MUFU.EX2 R96, R92 ;  /* 0x0000005c00607308 */ /* 0x000e220000000800 */
[----:B------:R-:W-:Y:S02]  /*4ff0*/  FADD R100, R100, -R52 ;  /* 0x8000003464647221 */ /* 0x000fe40000000000 */
[----:B------:R-:W-:-:S05]  /*5000*/  FADD R64, R64, -R55 ;  /* 0x8000003740407221 */ /* 0x000fca0000000000 */
[----:B------:R-:W-:Y:S01]  /*5010*/  MUFU.EX2 R114, R66 ;  /* 0x0000004200727308 */ /* 0x000fe20000000800 */
[----:B------:R-:W-:-:S07]  /*5020*/  FADD R91, R91, -R53 ;  /* 0x800000355b5b7221 */ /* 0x000fce0000000000 */
[----:B------:R-:W1:Y:S01]  /*5030*/  MUFU.EX2 R59, R59 ;  /* 0x0000003b003b7308 */ /* 0x000e620000000800 */
[----:B------:R-:W-:Y:S02]  /*5040*/  FMUL R88, R88, 1.4426950216293334961 ;  /* 0x3fb8aa3b58587820 */ /* 0x000fe40000400000 */
[----:B------:R-:W-:-:S05]  /*5050*/  FADD R89, R89, -R54 ;  /* 0x8000003659597221 */ /* 0x000fca0000000000 */
[----:B------:R-:W2:Y:S01]  /*5060*/  MUFU.EX2 R117, R60 ;  /* 0x0000003c00757308 */ /* 0x000ea20000000800 */
[----:B------:R-:W-:Y:S02]  /*5070*/  FMUL R63, R63, 1.4426950216293334961 ;  /* 0x3fb8aa3b3f3f7820 */ /* 0x000fe40000400000 */
[----:B------:R-:W-:Y:S02]  /*5080*/  FADD R58, R58, -R55 ;  /* 0x800000373a3a7221 */ /* 0x000fe40000000000 */
[----:B------:R-:W-:-:S03]  /*5090*/  FMUL R100, R100, 1.4426950216293334961 ;  /* 0x3fb8aa3b64647820 */ /* 0x000fc60000400000 */
[----:B------:R0:W0:Y:S01]  /*50a0*/  MUFU.EX2 R103, R61 ;  /* 0x0000003d00677308 */ /* 0x0000220000000800 */
[----:B------:R-:W-:Y:S02]  /*50b0*/  FADD R101, R101, -R52 ;  /* 0x8000003465657221 */ /* 0x000fe40000000000 */
[----:B------:R-:W-:Y:S02]  /*50c0*/  FMUL R64, R64, 1.4426950216293334961 ;  /* 0x3fb8aa3b40407820 */ /* 0x000fe40000400000 */
[----:B------:R-:W-:-:S03]  /*50d0*/  FMUL R91, R91, 1.4426950216293334961 ;  /* 0x3fb8aa3b5b5b7820 */ /* 0x000fc60000400000 */
[----:B------:R-:W0:Y:S01]  /*50e0*/  MUFU.EX2 R102, R62 ;  /* 0x0000003e00667308 */ /* 0x000e220000000800 */
[----:B------:R-:W-:Y:S02]  /*50f0*/  FMUL R89, R89, 1.4426950216293334961 ;  /* 0x3fb8aa3b59597820 */ /* 0x000fe40000400000 */
[----:B------:R-:W-:-:S05]  /*5100*/  FMUL R58, R58, 1.4426950216293334961 ;  /* 0x3fb8aa3b3a3a7820 */ /* 0x000fca0000400000 */
[----:B------:R-:W1:Y:S01]  /*5110*/  MUFU.EX2 R108, R98 ;  /* 0x00000062006c7308 */ /* 0x000e620000000800 */
[----:B------:R-:W-:Y:S02]  /*5120*/  FMUL R101, R101, 1.4426950216293334961 ;  /* 0x3fb8aa3b65657820 */ /* 0x000fe40000400000 */
[----:B------:R-:W-:Y:S02]  /*5130*/  FADD R93, R93, -R52 ;  /* 0x800000345d5d7221 */ /* 0x000fe40000000000 */
[----:B------:R-:W-:-:S03]  /*5140*/  FMUL R90, R90, 1.4426950216293334961 ;  /* 0x3fb8aa3b5a5a7820 */ /* 0x000fc60000400000 */
[----:B------:R-:W2:Y:S01]  /*5150*/  MUFU.EX2 R132, R88 ;  /* 0x0000005800847308 */ /* 0x000ea20000000800 */
[----:B------:R-:W-:Y:S02]  /*5160*/  FADD R69, R69, -R53 ;  /* 0x8000003545457221 */ /* 0x000fe40000000000 */
[----:B------:R-:W-:Y:S02]  /*5170*/  FADD R68, R68, -R54 ;  /* 0x8000003644447221 */ /* 0x000fe40000000000 */
[----:B0-----:R-:W-:-:S03]  /*5180*/  FADD R61, R129, R96 ;  /* 0x00000060813d7221 */ /* 0x001fc60000000000 */
[----:B------:R0:W2:Y:S01]  /*5190*/  MUFU.EX2 R110, R63 ;  /* 0x0000003f006e7308 */ /* 0x0000a20000000800 */
[----:B------:R-:W-:Y:S02]  /*51a0*/  FADD R65, R65, -R55 ;  /* 0x8000003741417221 */ /* 0x000fe40000000000 */
[----:B-1----:R-:W-:-:S05]  /*51b0*/  FADD R60, R114, R59 ;  /* 0x0000003b723c7221 */ /* 0x002fca0000000000 */
[----:B------:R-:W1:Y:S01]  /*51c0*/  MUFU.EX2 R105, R100 ;  /* 0x0000006400697308 */ /* 0x000e620000000800 */
[----:B0-----:R-:W-:Y:S02]  /*51d0*/  FADD R63, R107, R57 ;  /* 0x000000396b3f7221 */ /* 0x001fe40000000000 */
[----:B------:R-:W-:-:S05]  /*51e0*/  FMUL R93, R93, 1.4426950216293334961 ;  /* 0x3fb8aa3b5d5d7820 */ /* 0x000fca0000400000 */
[----:B------:R0:W-:Y:S01]  /*51f0*/  MUFU.EX2 R128, R64 ;  /* 0x0000004000807308 */ /* 0x0001e20000000800 */
[----:B------:R-:W-:Y:S02]  /*5200*/  FADD R63, R109, R63 ;  /* 0x0000003f6d3f7221 */ /* 0x000fe40000000000 */
[----:B------:R-:W-:-:S05]  /*5210*/  FMUL R69, R69, 1.4426950216293334961 ;  /* 0x3fb8aa3b45457820 */ /* 0x000fca0000400000 */
[----:B------:R-:W1:Y:S01]  /*5220*/  MUFU.EX2 R98, R91 ;  /* 0x0000005b00627308 */ /* 0x000e620000000800 */
[----:B0-----:R-:W-:Y:S02]  /*5230*/  FADD R64, R113, R97 ;  /* 0x0000006171407221 */ /* 0x001fe40000000000 */
[----:B------:R-:W-:Y:S02]  /*5240*/  FMUL R68, R68, 1.4426950216293334961 ;  /* 0x3fb8aa3b44447820 */ /* 0x000fe40000400000 */
[----:B------:R-:W-:-:S03]  /*5250*/  FADD R64, R112, R64 ;  /* 0x0000004070407221 */ /* 0x000fc60000000000 */
[----:B------:R-:W0:Y:S01]  /*5260*/  MUFU.EX2 R95, R89 ;  /* 0x00000059005f7308 */ /* 0x000e220000000800 */
[----:B------:R-:W-:Y:S02]  /*5270*/  FADD R61, R131, R61 ;  /* 0x0000003d833d7221 */ /* 0x000fe40000000000 */
[----:B------:R-:W-:-:S05]  /*5280*/  FMUL R65, R65, 1.4426950216293334961 ;  /* 0x3fb8aa3b41417820 */ /* 0x000fca0000400000 */
[----:B------:R-:W0:Y:S01]  /*5290*/  MUFU.EX2 R94, R58 ;  /* 0x0000003a005e7308 */ /* 0x000e220000000800 */
[----:B--2---:R-:W-:Y:S02]  /*52a0*/  FADD R60, R117, R60 ;  /* 0x0000003c753c7221 */ /* 0x004fe40000000000 */
[----:B------:R-:W-:-:S05]  /*52b0*/  FADD R63, R99, R63 ;  /* 0x0000003f633f7221 */ /* 0x000fca0000000000 */
[----:B------:R-:W2:Y:S01]  /*52c0*/  MUFU.EX2 R111, R101 ;  /* 0x00000065006f7308 */ /* 0x000ea20000000800 */
[----:B------:R-:W-:Y:S02]  /*52d0*/  FADD R64, R106, R64 ;  /* 0x000000406a407221 */ /* 0x000fe40000000000 */
[----:B------:R-:W-:-:S05]  /*52e0*/  FADD R61, R103, R61 ;  /* 0x0000003d673d7221 */ /* 0x000fca0000000000 */
[----:B------:R-:W0:Y:S01]  /*52f0*/  MUFU.EX2 R116, R90 ;  /* 0x0000005a00747308 */ /* 0x000e220000000800 */
[----:B------:R-:W-:Y:S02]  /*5300*/  FADD R60, R102, R60 ;  /* 0x0000003c663c7221 */ /* 0x000fe40000000000 */
[----:B------:R-:W-:-:S05]  /*5310*/  FADD R63, R108, R63 ;  /* 0x0000003f6c3f7221 */ /* 0x000fca0000000000 */
[----:B------:R-:W0:Y:S01]  /*5320*/  MUFU.EX2 R56, R93 ;  /* 0x0000005d00387308 */ /* 0x000e220000000800 */
[----:B------:R-:W-:Y:S02]  /*5330*/  FADD R64, R115, R64 ;  /* 0x0000004073407221 */ /* 0x000fe40000000000 */
[----:B------:R-:W-:-:S05]  /*5340*/  FADD R61, R132, R61 ;  /* 0x0000003d843d7221 */ /* 0x000fca0000000000 */
[----:B------:R-:W0:Y:S01]  /*5350*/  MUFU.EX2 R104, R69 ;  /* 0x0000004500687308 */ /* 0x000e220000000800 */
[----:B------:R-:W-:-:S07]  /*5360*/  FADD R60, R110, R60 ;  /* 0x0000003c6e3c7221 */ /* 0x000fce0000000000 */
[----:B------:R-:W3:Y:S01]  /*5370*/  MUFU.EX2 R101, R68 ;  /* 0x0000004400657308 */ /* 0x000ee20000000800 */
[----:B-1----:R-:W-:-:S07]  /*5380*/  FADD R63, R105, R63 ;  /* 0x0000003f693f7221 */ /* 0x002fce0000000000 */
[----:B------:R-:W1:Y:S01]  /*5390*/  MUFU.EX2 R100, R65 ;  /* 0x0000004100647308 */ /* 0x000e620000000800 */
[----:B------:R-:W-:Y:S02]  /*53a0*/  FADD R64, R98, R64 ;  /* 0x0000004062407221 */ /* 0x000fe40000000000 */
[----:B0-----:R-:W-:Y:S02]  /*53b0*/  FADD R61, R95, R61 ;  /* 0x0000003d5f3d7221 */ /* 0x001fe40000000000 */
[----:B------:R-:W-:Y:S02]  /*53c0*/  FADD R60, R94, R60 ;  /* 0x0000003c5e3c7221 */ /* 0x000fe40000000000 */
[----:B--2---:R-:W-:Y:S02]  /*53d0*/  FADD R63, R111, R63 ;  /* 0x0000003f6f3f7221 */ /* 0x004fe40000000000 */
[----:B------:R-:W-:Y:S02]  /*53e0*/  FADD R64, R116, R64 ;  /* 0x0000004074407221 */ /* 0x000fe40000000000 */
[----:B------:R-:W-:-:S02]  /*53f0*/  FADD R61, R130, R61 ;  /* 0x0000003d823d7221 */ /* 0x000fc40000000000 */
[----:B------:R-:W-:Y:S02]  /*5400*/  FADD R60, R128, R60 ;  /* 0x0000003c803c7221 */ /* 0x000fe40000000000 */
[----:B------:R-:W-:Y:S02]  /*5410*/  FADD R63, R56, R63 ;  /* 0x0000003f383f7221 */ /* 0x000fe40000000000 */
[----:B------:R-:W-:Y:S02]  /*5420*/  FADD R64, R104, R64 ;  /* 0x0000004068407221 */ /* 0x000fe40000000000 */
[----:B---3--:R-:W-:Y:S02]  /*5430*/  FADD R61, R101, R61 ;  /* 0x0000003d653d7221 */ /* 0x008fe40000000000 */
[----:B-1----:R-:W-:Y:S01]  /*5440*/  FADD R60, R100, R60 ;  /* 0x0000003c643c7221 */ /* 0x002fe20000000000 */
[----:B------:R-:W0:Y:S04]  /*5450*/  SHFL.BFLY PT, R65, R63, 0x2, 0x1f ;  /* 0x0c401f003f417f89 */ /* 0x000e2800000e0000 */
[----:B------:R-:W1:Y:S04]  /*5460*/  SHFL.BFLY PT, R66, R64, 0x2, 0x1f ;  /* 0x0c401f0040427f89 */ /* 0x000e6800000e0000 */
[----:B------:R-:W2:Y:S04]  /*5470*/  SHFL.BFLY PT, R62, R61, 0x2, 0x1f ;  /* 0x0c401f003d3e7f89 */ /* 0x000ea800000e0000 */
[----:B------:R-:W3:Y:S01]  /*5480*/  SHFL.BFLY PT, R58, R60, 0x2, 0x1f ;  /* 0x0c401f003c3a7f89 */ /* 0x000ee200000e0000 */
[----:B0-----:R-:W-:-:S02]  /*5490*/  FADD R65, R63, R65 ;  /* 0x000000413f417221 */ /* 0x001fc40000000000 */
[----:B-1----:R-:W-:Y:S02]  /*54a0*/  FADD R66, R64, R66 ;  /* 0x0000004240427221 */ /* 0x002fe40000000000 */
[----:B--2---:R-:W-:Y:S02]  /*54b0*/  FADD R62, R61, R62 ;  /* 0x0000003e3d3e7221 */ /* 0x004fe40000000000 */
[----:B---3--:R-:W-:Y:S01]  /*54c0*/  FADD R58, R60, R58 ;  /* 0x0000003a3c3a7221 */ /* 0x008fe20000000000 */
[----:B------:R-:W0:Y:S04]  /*54d0*/  SHFL.BFLY PT, R61, R66, 0x1, 0x1f ;  /* 0x0c201f00423d7f89 */ /* 0x000e2800000e0000 */
[----:B------:R-:W1:Y:S04]  /*54e0*/  SHFL.BFLY PT, R60, R65, 0x1, 0x1f ;  /* 0x0c201f00413c7f89 */ /* 0x000e6800000e0000 */
[----:B------:R-:W2:Y:S04]  /*54f0*/  SHFL.BFLY PT, R63, R62, 0x1, 0x1f ;  /* 0x0c201f003e3f7f89 */ /* 0x000ea800000e0000 */
[----:B------:R-:W3:Y:S01]  /*5500*/  SHFL.BFLY PT, R64, R58, 0x1, 0x1f ;  /* 0x0c201f003a407f89 */ /* 0x000ee200000e0000 */
[----:B0-----:R-:W-:-:S02]  /*5510*/  FADD R61, R66, R61 ;  /* 0x0000003d423d7221 */ /* 0x001fc40000000000 */
[----:B-1----:R-:W-:Y:S01]  /*5520*/  FADD R60, R65, R60 ;  /* 0x0000003c413c7221 */ /* 0x002fe20000000000 */
[----:B------:R-:W-:Y:S01]  /*5530*/  BAR.SYNC.DEFER_BLOCKING 0x0 ;  /* 0x0000000000007b1d */ /* 0x000fe20000010000 */
[----:B--2---:R-:W-:Y:S02]  /*5540*/  FADD R63, R62, R63 ;  /* 0x0000003f3e3f7221 */ /* 0x004fe40000000000 */
[----:B---3--:R-:W-:-:S03]  /*5550*/  FADD R64, R58, R64 ;  /* 0x000000403a407221 */ /* 0x008fc60000000000 */
[----:B------:R-:W-:Y:S04]  /*5560*/  @!P1 STS [R181], R60 ;  /* 0x0000003cb5009388 */ /* 0x000fe80000000800 */
[----:B------:R-:W-:Y:S04]  /*5570*/  @!P1 STS [R180], R61 ;  /* 0x0000003db4009388 */ /* 0x000fe80000000800 */
[----:B------:R-:W-:Y:S04]  /*5580*/  @!P1 STS [R179], R63 ;  /* 0x0000003fb3009388 */ /* 0x000fe80000000800 */
[----:B------:R-:W-:Y:S04]  /*5590*/  @!P1 STS [R178], R64 ;  /* 0x00000040b2009388 */ /* 0x000fe80000000800 */
[----:B------:R-:W-:Y:S06]  /*55a0*/  BAR.SYNC.DEFER_BLOCKING 0x0 ;  /* 0x0000000000007b1d */ /* 0x000fec0000010000 */
[----:B------:R-:W0:Y:S04]  /*55b0*/  LDS R58, [R212.X4] ;  /* 0x00000000d43a7984 */ /* 0x000e280000004800 */
[----:B0-----:R-:W0:Y:S02]  /*55c0*/  SHFL.BFLY PT, R60, R58, 0x2, 0x1f ;  /* 0x0c401f003a3c7f89 */ /* 0x001e2400000e0000 */
[----:B0-----:R-:W-:-:S05]  /*55d0*/  FADD R58, R58, R60 ;  /* 0x0000003c3a3a7221 */ /* 0x001fca0000000000 */
[----:B------:R-:W0:Y:S02]  /*55e0*/  SHFL.BFLY PT, R60, R58, 0x1, 0x1f ;  /* 0x0c201f003a3c7f89 */ /* 0x000e2400000e0000 */
[----:B0-----:R-:W-:-:S05]  /*55f0*/  FADD R58, R58, R60 ;  /* 0x0000003c3a3a7221 */ /* 0x001fca0000000000 */
[----:B------:R0:W-:Y:S01]  /*5600*/  @!P1 STS [R212.X4], R58 ;  /* 0x0000003ad4009388 */ /* 0x0001e20000004800 */
[----:B------:R-:W-:-:S03]  /*5610*/  IMAD.WIDE R60, R3, 0x2, R220 ;  /* 0x00000002033c7825 */ /* 0x000fc600078e02dc */
[----:B------:R-:W-:Y:S01]  /*5620*/  BAR.SYNC.DEFER_BLOCKING 0x0 ;  /* 0x0000000000007b1d */ /* 0x000fe20000010000 */
[----:B------:R-:W-:-:S04]  /*5630*/  IMAD.WIDE R64, R3, 0x2, R28 ;  /* 0x0000000203407825 */ /* 0x000fc800078e021c */
[----:B------:R-:W-:-:S04]  /*5640*/  IMAD.WIDE R62, R3, 0x2, R216 ;  /* 0x00000002033e7825 */ /* 0x000fc800078e02d8 */
[----:B------:R-:W-:-:S04]  /*5650*/  IMAD.WIDE R70, R3, 0x2, R204 ;  /* 0x0000000203467825 */ /* 0x000fc800078e02cc */
[C---:B------:R-:W-:Y:S01]  /*5660*/  IMAD.WIDE R68, R3.reuse, 0x2, R192 ;  /* 0x0000000203447825 */ /* 0x040fe200078e02c0 */
[----:B------:R1:W2:Y:S04]  /*5670*/  LDG.E.U16 R60, [R60.64] ;  /* 0x000000063c3c7981 */ /* 0x0002a8000c1e1500 */
[----:B0-----:R0:W3:Y:S04]  /*5680*/  LDG.E.U16 R58, [R64.64] ;  /* 0x00000006403a7981 */ /* 0x0010e8000c1e1500 */
[----:B-1----:R1:W2:Y:S01]  /*5690*/  LDG.E.U16 R61, [R62.64] ;  /* 0x000000063e3d7981 */ /* 0x0022a2000c1e1500 */
[----:B0-----:R-:W-:-:S04]  /*56a0*/  IMAD.WIDE R64, R3, 0x2, R198 ;  /* 0x0000000203407825 */ /* 0x001fc800078e02c6 */
[C---:B-1----:R-:W-:Y:S02]  /*56b0*/  IMAD.WIDE R62, R3.reuse, 0x2, R208 ;  /* 0x00000002033e7825 */ /* 0x042fe400078e02d0 */
[----:B------:R0:W2:Y:S04]  /*56c0*/  LDG.E.U16 R64, [R64.64] ;  /* 0x0000000640407981 */ /* 0x0000a8000c1e1500 */
[----:B------:R1:W2:Y:S01]  /*56d0*/  LDG.E.U16 R62, [R62.64] ;  /* 0x000000063e3e7981 */ /* 0x0002a2000c1e1500 */
[----:B------:R-:W-:-:S03]  /*56e0*/  IMAD.WIDE R90, R3, 0x2, R136 ;  /* 0x00000002035a7825 */ /* 0x000fc600078e0288 */
[----:B0-----:R0:W2:Y:S01]  /*56f0*/  LDG.E.U16 R65, [R68.64] ;  /* 0x0000000644417981 */ /* 0x0010a2000c1e1500 */
[----:B------:R-:W-:-:S03]  /*5700*/  IMAD.WIDE R88, R3, 0x2, R126 ;  /* 0x0000000203587825 */ /* 0x000fc600078e027e */
[----:B-1----:R1:W2:Y:S01]  /*5710*/  LDG.E.U16 R63, [R70.64] ;  /* 0x00000006463f7981 */ /* 0x0022a2000c1e1500 */
[----:B0-----:R-:W-:-:S04]  /*5720*/  IMAD.WIDE R68, R3, 0x2, R138 ;  /* 0x0000000203447825 */ /* 0x001fc800078e028a */
[C---:B-1----:R-:W-:Y:S02]  /*5730*/  IMAD.WIDE R70, R3.reuse, 0x2, R134 ;  /* 0x0000000203467825 */ /* 0x042fe400078e0286 */
[----:B------:R0:W2:Y:S04]  /*5740*/  LDG.E.U16 R68, [R68.64] ;  /* 0x0000000644447981 */ /* 0x0000a8000c1e1500 */
[----:B------:R1:W2:Y:S01]  /*5750*/  LDG.E.U16 R70, [R70.64] ;  /* 0x0000000646467981 */ /* 0x0002a2000c1e1500 */
[----:B------:R-:W-:-:S03]  /*5760*/  IMAD.WIDE R66, R3, 0x2, R142 ;  /* 0x0000000203427825 */ /* 0x000fc600078e028e */
[----:B0-----:R0:W2:Y:S01]  /*5770*/  LDG.E.U16 R69, [R90.64] ;  /* 0x000000065a457981 */ /* 0x0010a2000c1e1500 */
[----:B-----5:R-:W-:-:S03]  /*5780*/  IMAD.WIDE R120, R3, 0x2, R120 ;  /* 0x0000000203787825 */ /* 0x020fc600078e0278 */
[----:B------:R5:W2:Y:S01]  /*5790*/  LDG.E.U16 R66, [R66.64] ;  /* 0x0000000642427981 */ /* 0x000aa2000c1e1500 */
[----:B------:R-:W-:-:S03]  /*57a0*/  IMAD.WIDE R118, R3, 0x2, R118 ;  /* 0x0000000203767825 */ /* 0x000fc600078e0276 */
[----:B-1----:R4:W2:Y:S01]  /*57b0*/  LDG.E.U16 R71, [R88.64] ;  /* 0x0000000658477981 */ /* 0x0028a2000c1e1500 */
[----:B0-----:R-:W-:-:S04]  /*57c0*/  IMAD.WIDE R90, R3, 0x2, R122 ;  /* 0x00000002035a7825 */ /* 0x001fc800078e027a */
[C---:B------:R-:W-:Y:S02]  /*57d0*/  IMAD.WIDE R92, R3.reuse, 0x2, R140 ;  /* 0x00000002035c7825 */ /* 0x040fe400078e028c */
[----:B------:R0:W2:Y:S02]  /*57e0*/  LDG.E.U16 R90, [R90.64] ;  /* 0x000000065a5a7981 */ /* 0x0000a4000c1e1500 */
[C---:B----4-:R-:W-:Y:S02]  /*57f0*/  IMAD.WIDE R88, R3.reuse, 0x2, R124 ;  /* 0x0000000203587825 */ /* 0x050fe400078e027c */
[----:B-----5:R1:W4:Y:S02]  /*5800*/  LDG.E.U16 R67, [R92.64] ;  /* 0x000000065c437981 */ /* 0x020324000c1e1500 */
[C---:B------:R-:W-:Y:S02]  /*5810*/  IMAD.WIDE R122, R3.reuse, 0x2, R234 ;  /* 0x00000002037a7825 */ /* 0x040fe400078e02ea */
[----:B------:R5:W2:Y:S04]  /*5820*/  LDG.E.U16 R88, [R88.64] ;  /* 0x0000000658587981 */ /* 0x000aa8000c1e1500 */
[----:B0-----:R0:W2:Y:S01]  /*5830*/  LDG.E.U16 R91, [R118.64] ;  /* 0x00000006765b7981 */ /* 0x0010a2000c1e1500 */
[----:B-1----:R-:W-:-:S03]  /*5840*/  IMAD.WIDE R92, R3, 0x2, R250 ;  /* 0x00000002035c7825 */ /* 0x002fc600078e02fa */
[----:B------:R1:W2:Y:S04]  /*5850*/  LDG.E.U16 R135, [R122.64] ;  /* 0x000000067a877981 */ /* 0x0002a8000c1e1500 */
[----:B-----5:R5:W2:Y:S01]  /*5860*/  LDG.E.U16 R89, [R120.64] ;  /* 0x0000000678597981 */ /* 0x020aa2000c1e1500 */
[----:B0-----:R-:W-:-:S03]  /*5870*/  IMAD.WIDE R118, R3, 0x2, R242 ;  /* 0x0000000203767825 */ /* 0x001fc600078e02f2 */
[----:B------:R0:W2:Y:S01]  /*5880*/  LDG.E.U16 R92, [R92.64] ;  /* 0x000000065c5c7981 */ /* 0x0000a2000c1e1500 */
[----:B------:R-:W-:-:S03]  /*5890*/  IMAD.WIDE R126, R3, 0x2, R246 ;  /* 0x00000002037e7825 */ /* 0x000fc600078e02f6 */
[----:B------:R0:W2:Y:S01]  /*58a0*/  LDG.E.U16 R133, [R118.64] ;  /* 0x0000000676857981 */ /* 0x0000a2000c1e1500 */
[----:B-----5:R-:W-:-:S04]  /*58b0*/  IMAD.WIDE R120, R3, 0x2, R238 ;  /* 0x0000000203787825 */ /* 0x020fc800078e02ee */
[C---:B------:R-:W-:Y:S01]  /*58c0*/  IMAD.WIDE R124, R3.reuse, 0x2, R230 ;  /* 0x00000002037c7825 */ /* 0x040fe200078e02e6 */
[----:B------:R5:W2:Y:S03]  /*58d0*/  LDG.E.U16 R134, [R120.64] ;  /* 0x0000000678867981 */ /* 0x000aa6000c1e1500 */
[C---:B0-----:R-:W-:Y:S01]  /*58e0*/  IMAD.WIDE R118, R3.reuse, 0x2, R226 ;  /* 0x0000000203767825 */ /* 0x041fe200078e02e2 */
[----:B------:R0:W2:Y:S03]  /*58f0*/  LDG.E.U16 R93, [R126.64] ;  /* 0x000000067e5d7981 */ /* 0x0000a6000c1e1500 */
[C---:B-1----:R-:W-:Y:S01]  /*5900*/  IMAD.WIDE R122, R3.reuse, 0x2, R218 ;  /* 0x00000002037a7825 */ /* 0x042fe200078e02da */
[----:B------:R1:W2:Y:S03]  /*5910*/  LDG.E.U16 R136, [R124.64] ;  /* 0x000000067c887981 */ /* 0x0002a6000c1e1500 */
[C---:B-----5:R-:W-:Y:S01]  /*5920*/  IMAD.WIDE R120, R3.reuse, 0x2, R222 ;  /* 0x0000000203787825 */ /* 0x060fe200078e02de */
        /* <DEDUP_REMOVED lines=22> */
[----:B------:R1:W2:Y:S04]  /*5a90*/  LDG.E.U16 R199, [R122.64] ;  /* 0x000000067ac77981 */ /* 0x0002a8000c1e1500 */
[----:B-----5:R5:W2:Y:S01]  /*5aa0*/  LDG.E.U16 R127, [R118.64] ;  /* 0x00000006767f7981 */ /* 0x020aa2000c1e1500 */
[----:B0-----:R-:W-:-:S03]  /*5ab0*/  IMAD.WIDE R120, R3, 0x2, R176 ;  /* 0x0000000203787825 */ /* 0x001fc600078e02b0 */
[----:B------:R0:W2:Y:S01]  /*5ac0*/  LDG.E.U16 R124, [R124.64] ;  /* 0x000000067c7c7981 */ /* 0x0000a2000c1e1500 */
[----:B-1----:R-:W-:-:S03]  /*5ad0*/  IMAD.WIDE R122, R3, 0x2, R174 ;  /* 0x00000002037a7825 */ /* 0x002fc600078e02ae */
[----:B------:R1:W2:Y:S01]  /*5ae0*/  LDG.E.U16 R204, [R120.64] ;  /* 0x0000000678cc7981 */ /* 0x0002a2000c1e1500 */
[----:B-----5:R-:W-:-:S03]  /*5af0*/  IMAD.WIDE R118, R3, 0x2, R182 ;  /* 0x0000000203767825 */ /* 0x020fc600078e02b6 */
[----:B------:R5:W2:Y:S04]  /*5b00*/  LDG.E.U16 R205, [R122.64] ;  /* 0x000000067acd7981 */ /* 0x000aa8000c1e1500 */
[----:B0-----:R0:W2:Y:S01]  /*5b10*/  LDG.E.U16 R125, [R118.64] ;  /* 0x00000006767d7981 */ /* 0x0010a2000c1e1500 */
[----:B-1----:R-:W-:-:S04]  /*5b20*/  IMAD.WIDE R120, R3, 0x2, R170 ;  /* 0x0000000203787825 */ /* 0x002fc800078e02aa */
[C---:B-----5:R-:W-:Y:S01]  /*5b30*/  IMAD.WIDE R122, R3.reuse, 0x2, R168 ;  /* 0x00000002037a7825 */ /* 0x060fe200078e02a8 */
[----:B------:R1:W5:Y:S03]  /*5b40*/  LDG.E.U16 R209, [R120.64] ;  /* 0x0000000678d17981 */ /* 0x000366000c1e1500 */
[C---:B0-----:R-:W-:Y:S01]  /*5b50*/  IMAD.WIDE R118, R3.reuse, 0x2, R172 ;  /* 0x0000000203767825 */ /* 0x041fe200078e02ac */
[----:B------:R0:W5:Y:S04]  /*5b60*/  LDG.E.U16 R212, [R122.64] ;  /* 0x000000067ad47981 */ /* 0x000168000c1e1500 */
[----:B------:R0:W5:Y:S01]  /*5b70*/  LDG.E.U16 R208, [R118.64] ;  /* 0x0000000676d07981 */ /* 0x000162000c1e1500 */
[----:B-1----:R-:W-:-:S04]  /*5b80*/  IMAD.WIDE R120, R3, 0x2, R164 ;  /* 0x0000000203787825 */ /* 0x002fc800078e02a4 */
[C---:B0-----:R-:W-:Y:S01]  /*5b90*/  IMAD.WIDE R122, R3.reuse, 0x2, R156 ;  /* 0x00000002037a7825 */ /* 0x041fe200078e029c */
[----:B------:R0:W5:Y:S03]  /*5ba0*/  LDG.E.U16 R216, [R120.64] ;  /* 0x0000000678d87981 */ /* 0x000166000c1e1500 */
[C---:B------:R-:W-:Y:S01]  /*5bb0*/  IMAD.WIDE R118, R3.reuse, 0x2, R166 ;  /* 0x0000000203767825 */ /* 0x040fe200078e02a6 */
[----:B------:R1:W5:Y:S04]  /*5bc0*/  LDG.E.U16 R217, [R122.64] ;  /* 0x000000067ad97981 */ /* 0x000368000c1e1500 */
[----:B------:R1:W5:Y:S01]  /*5bd0*/  LDG.E.U16 R213, [R118.64] ;  /* 0x0000000676d57981 */ /* 0x000362000c1e1500 */
[----:B0-----:R-:W-:-:S04]  /*5be0*/  IMAD.WIDE R120, R3, 0x2, R40 ;  /* 0x0000000203787825 */ /* 0x001fc800078e0228 */
[C---:B-1----:R-:W-:Y:S01]  /*5bf0*/  IMAD.WIDE R122, R3.reuse, 0x2, R42 ;  /* 0x00000002037a7825 */ /* 0x042fe200078e022a */
        /* <DEDUP_REMOVED lines=29> */
[C---:B-1----:R-:W-:Y:S02]  /*5dd0*/  IMAD.WIDE R122, R3.reuse, 0x2, R146 ;  /* 0x00000002037a7825 */ /* 0x042fe400078e0292 */
[----:B------:R0:W5:Y:S02]  /*5de0*/  LDG.E.U16 R120, [R120.64] ;  /* 0x0000000678787981 */ /* 0x000164000c1e1500 */
[----:B------:R-:W-:Y:S02]  /*5df0*/  IMAD.WIDE R118, R3, 0x2, R158 ;  /* 0x0000000203767825 */ /* 0x000fe400078e029e */
[----:B------:R-:W5:Y:S04]  /*5e00*/  LDG.E.U16 R122, [R122.64] ;  /* 0x000000067a7a7981 */ /* 0x000f68000c1e1500 */
[----:B------:R1:W5:Y:S04]  /*5e10*/  LDG.E.U16 R118, [R118.64] ;  /* 0x0000000676767981 */ /* 0x000368000c1e1500 */
[----:B-1----:R-:W1:Y:S01]  /*5e20*/  S2R R119, SR_TID.X ;  /* 0x0000000000777919 */ /* 0x002e620000002100 */
[----:B------:R-:W-:Y:S01]  /*5e30*/  F2FP.PACK_AB R107, R57, R107 ;  /* 0x0000006b396b723e */ /* 0x000fe200000000ff */
[----:B------:R-:W-:-:S04]  /*5e40*/  FADD R57, -R52, R153 ;  /* 0x0000009934397221 */ /* 0x000fc80000000100 */
[----:B------:R-:W-:Y:S01]  /*5e50*/  FMUL R57, R57, 1.4426950216293334961 ;  /* 0x3fb8aa3b39397820 */ /* 0x000fe20000400000 */
[----:B------:R-:W-:Y:S02]  /*5e60*/  F2FP.PACK_AB R109, R99, R109 ;  /* 0x0000006d636d723e */ /* 0x000fe400000000ff */
[----:B------:R-:W-:Y:S01]  /*5e70*/  F2FP.PACK_AB R111, R56, R111 ;  /* 0x0000006f386f723e */ /* 0x000fe200000000ff */
[----:B------:R0:W2:Y:S01]  /*5e80*/  MUFU.EX2 R99, R57 ;  /* 0x0000003900637308 */ /* 0x0000a20000000800 */
[----:B------:R-:W-:Y:S01]  /*5e90*/  F2FP.PACK_AB R114, R59, R114 ;  /* 0x000000723b72723e */ /* 0x000fe200000000ff */
[----:B------:R-:W-:Y:S04]  /*5ea0*/  LDS R56, [R15.X16] ;  /* 0x000000000f387984 */ /* 0x000fe8000000c800 */
[----:B------:R-:W-:Y:S04]  /*5eb0*/  LDS R59, [R14.X16] ;  /* 0x000000000e3b7984 */ /* 0x000fe8000000c800 */
[----:B0-----:R-:W-:Y:S01]  /*5ec0*/  LDS R57, [R16.X16] ;  /* 0x0000000010397984 */ /* 0x001fe2000000c800 */
[----:B-1----:R-:W-:-:S06]  /*5ed0*/  LOP3.LUT R119, R119, 0x1c, RZ, 0xc0, !PT ;  /* 0x0000001c77777812 */ /* 0x002fcc00078ec0ff */
[----:B------:R-:W-:Y:S04]  /*5ee0*/  LDS R119, [R119.X4] ;  /* 0x0000000077777984 */ /* 0x000fe80000004800 */
[----:B------:R-:W-:Y:S01]  /*5ef0*/  BAR.SYNC.DEFER_BLOCKING 0x0 ;  /* 0x0000000000007b1d */ /* 0x000fe20000010000 */
[----:B------:R-:W-:Y:S02]  /*5f00*/  F2FP.PACK_AB R105, R105, R108 ;  /* 0x0000006c6969723e */ /* 0x000fe400000000ff */
[----:B------:R-:W-:Y:S02]  /*5f10*/  F2FP.PACK_AB R97, R97, R113 ;  /* 0x000000716161723e */ /* 0x000fe400000000ff */
[----:B------:R-:W-:Y:S02]  /*5f20*/  F2FP.PACK_AB R98, R98, R115 ;  /* 0x000000736262723e */ /* 0x000fe400000000ff */
[----:B------:R-:W-:-:S02]  /*5f30*/  F2FP.PACK_AB R96, R96, R129 ;  /* 0x000000816060723e */ /* 0x000fc400000000ff */
[----:B------:R-:W-:Y:S02]  /*5f40*/  F2FP.PACK_AB R95, R95, R132 ;  /* 0x000000845f5f723e */ /* 0x000fe400000000ff */
[----:B------:R-:W-:Y:S02]  /*5f50*/  F2FP.PACK_AB R94, R94, R110 ;  /* 0x0000006e5e5e723e */ /* 0x000fe400000000ff */
[----:B------:R-:W-:Y:S02]  /*5f60*/  LOP3.LUT R121, R8, 0x40, RZ, 0x3c, !PT ;  /* 0x0000004008797812 */ /* 0x000fe400078e3cff */
[----:B------:R-:W-:Y:S02]  /*5f70*/  F2FP.PACK_AB R106, R106, R112 ;  /* 0x000000706a6a723e */ /* 0x000fe400000000ff */
[----:B------:R-:W-:Y:S01]  /*5f80*/  F2FP.PACK_AB R104, R104, R116 ;  /* 0x000000746868723e */ /* 0x000fe200000000ff */
[----:B---3--:R0:W-:Y:S04]  /*5f90*/  STS.U16 [R18], R58 ;  /* 0x0000003a12007388 */ /* 0x0081e80000000400 */
[----:B----4-:R-:W-:Y:S04]  /*5fa0*/  STS.U16 [R18+0x800], R67 ;  /* 0x0008004312007388 */ /* 0x010fe80000000400 */
[----:B--2---:R-:W-:Y:S01]  /*5fb0*/  STS.U16 [R18+0x1000], R91 ;  /* 0x0010005b12007388 */ /* 0x004fe20000000400 */
[----:B------:R-:W-:-:S02]  /*5fc0*/  F2FP.PACK_AB R103, R103, R131 ;  /* 0x000000836767723e */ /* 0x000fc400000000ff */
[----:B------:R-:W-:Y:S02]  /*5fd0*/  F2FP.PACK_AB R102, R102, R117 ;  /* 0x000000756666723e */ /* 0x000fe400000000ff */
[----:B------:R-:W-:Y:S02]  /*5fe0*/  F2FP.PACK_AB R101, R101, R130 ;  /* 0x000000826565723e */ /* 0x000fe400000000ff */
[----:B------:R-:W-:Y:S01]  /*5ff0*/  F2FP.PACK_AB R100, R100, R128 ;  /* 0x000000806464723e */ /* 0x000fe200000000ff */
        /* <DEDUP_REMOVED lines=61> */
[----:B------:R-:W-:Y:S04]  /*63d0*/  STS [R8+0x4000], R107 ;  /* 0x0040006b08007388 */ /* 0x000fe80000000800 */
        /* <DEDUP_REMOVED lines=14> */
[----:B------:R2:W-:Y:S04]  /*64c0*/  STS [R121+0x5880], R100 ;  /* 0x0058806479007388 */ /* 0x0005e80000000800 */
[----:B------:R-:W-:Y:S01]  /*64d0*/  BAR.SYNC.DEFER_BLOCKING 0x0 ;  /* 0x0000000000007b1d */ /* 0x000fe20000010000 */
[----:B0-----:R-:W-:-:S04]  /*64e0*/  FADD R58, -R53, R152 ;  /* 0x00000098353a7221 */ /* 0x001fc80000000100 */
[----:B------:R-:W-:Y:S01]  /*64f0*/  FMUL R58, R58, 1.4426950216293334961 ;  /* 0x3fb8aa3b3a3a7820 */ /* 0x000fe20000400000 */
[----:B------:R-:W-:Y:S04]  /*6500*/  LDSM.16.M88.4 R88, [R26+0x4000] ;  /* 0x004000001a58783b */ /* 0x000fe80000000200 */
[----:B------:R-:W0:Y:S04]  /*6510*/  LDSM.16.M88.4 R68, [R7] ;  /* 0x000000000744783b */ /* 0x000e280000000200 */
[----:B------:R-:W3:Y:S01]  /*6520*/  LDSM.16.M88.4 R64, [R7+0x2000] ;  /* 0x002000000740783b */ /* 0x000ee20000000200 */
[----:B------:R-:W4:Y:S03]  /*6530*/  MUFU.EX2 R58, R58 ;  /* 0x0000003a003a7308 */ /* 0x000f260000000800 */
[----:B------:R-:W5:Y:S01]  /*6540*/  LDSM.16.M88.4 R104, [R26+0x5000] ;  /* 0x005000001a68783b */ /* 0x000f620000000200 */
[----:B-1----:R-:W-:-:S02]  /*6550*/  FADD R61, -R54, R151 ;  /* 0x00000097363d7221 */ /* 0x002fc40000000100 */
[----:B------:R-:W-:Y:S02]  /*6560*/  FADD R60, -R55, R150 ;  /* 0x00000096373c7221 */ /* 0x000fe40000000100 */
[----:B------:R-:W-:Y:S02]  /*6570*/  FMUL R61, R61, 1.4426950216293334961 ;  /* 0x3fb8aa3b3d3d7820 */ /* 0x000fe40000400000 */
[----:B------:R-:W-:Y:S02]  /*6580*/  FMUL R60, R60, 1.4426950216293334961 ;  /* 0x3fb8aa3b3c3c7820 */ /* 0x000fe40000400000 */
[C---:B------:R-:W-:Y:S02]  /*6590*/  FMUL R72, R99.reuse, R72 ;  /* 0x0000004863487220 */ /* 0x040fe40000400000 */
[----:B------:R-:W-:Y:S02]  /*65a0*/  FMUL R73, R99, R73 ;  /* 0x0000004963497220 */ /* 0x000fe40000400000 */
[----:B----4-:R-:W-:-:S02]  /*65b0*/  FMUL R74, R58, R74 ;  /* 0x0000004a3a4a7220 */ /* 0x010fc40000400000 */
[C---:B------:R-:W-:Y:S02]  /*65c0*/  FMUL R75, R58.reuse, R75 ;  /* 0x0000004b3a4b7220 */ /* 0x040fe40000400000 */
[C---:B------:R-:W-:Y:S02]  /*65d0*/  FMUL R80, R99.reuse, R80 ;  /* 0x0000005063507220 */ /* 0x040fe40000400000 */
[----:B------:R-:W-:Y:S02]  /*65e0*/  FMUL R81, R99, R81 ;  /* 0x0000005163517220 */ /* 0x000fe40000400000 */
[C---:B------:R-:W-:Y:S02]  /*65f0*/  FMUL R82, R58.reuse, R82 ;  /* 0x000000523a527220 */ /* 0x040fe40000400000 */
[----:B------:R-:W-:Y:S01]  /*6600*/  FMUL R83, R58, R83 ;  /* 0x000000533a537220 */ /* 0x000fe20000400000 */
[----:B------:R-:W1:Y:S01]  /*6610*/  MUFU.EX2 R61, R61 ;  /* 0x0000003d003d7308 */ /* 0x000e620000000800 */
[----:B--2---:R-:W-:-:S05]  /*6620*/  LOP3.LUT R121, R26, 0x20, RZ, 0x3c, !PT ;  /* 0x000000201a797812 */ /* 0x004fca00078e3cff */
[----:B------:R-:W-:Y:S02]  /*6630*/  LDSM.16.M88.4 R92, [R121+0x5000] ;  /* 0x00500000795c783b */ /* 0x000fe40000000200 */
[----:B------:R-:W2:Y:S01]  /*6640*/  MUFU.EX2 R60, R60 ;  /* 0x0000003c003c7308 */ /* 0x000ea20000000800 */
[C---:B0-----:R-:W-:Y:S08]  /*6650*/  HMMA.16816.F32 R72, R88.reuse, R68, R72 ;  /* 0x000000445848723c */ /* 0x041ff00000001848 */
[----:B---3--:R-:W-:Y:S01]  /*6660*/  HMMA.16816.F32 R88, R88, R64, R80 ;  /* 0x000000405858723c */ /* 0x008fe20000001850 */
[----:B------:R-:W0:Y:S01]  /*6670*/  LDSM.16.M88.4 R80, [R121+0x4000] ;  /* 0x004000007950783b */ /* 0x000e220000000200 */
[----:B-1----:R-:W-:-:S02]  /*6680*/  FMUL R76, R61, R76 ;  /* 0x0000004c3d4c7220 */ /* 0x002fc40000400000 */
[C---:B------:R-:W-:Y:S02]  /*6690*/  FMUL R77, R61.reuse, R77 ;  /* 0x0000004d3d4d7220 */ /* 0x040fe40000400000 */
[C---:B------:R-:W-:Y:S02]  /*66a0*/  FMUL R84, R61.reuse, R84 ;  /* 0x000000543d547220 */ /* 0x040fe40000400000 */
[C---:B--2---:R-:W-:Y:S02]  /*66b0*/  FMUL R78, R60.reuse, R78 ;  /* 0x0000004e3c4e7220 */ /* 0x044fe40000400000 */
[C---:B------:R-:W-:Y:S02]  /*66c0*/  FMUL R79, R60.reuse, R79 ;  /* 0x0000004f3c4f7220 */ /* 0x040fe40000400000 */
[----:B------:R-:W-:Y:S02]  /*66d0*/  FMUL R85, R61, R85 ;  /* 0x000000553d557220 */ /* 0x000fe40000400000 */
[----:B------:R-:W-:-:S02]  /*66e0*/  FMUL R86, R60, R86 ;  /* 0x000000563c567220 */ /* 0x000fc40000400000 */
[----:B------:R-:W-:Y:S01]  /*66f0*/  FMUL R87, R60, R87 ;  /* 0x000000573c577220 */ /* 0x000fe20000400000 */
[C---:B-----5:R-:W-:Y:S01]  /*6700*/  HMMA.16816.F32 R76, R104.reuse, R68, R76 ;  /* 0x00000044684c723c */ /* 0x060fe2000000184c */
[C---:B------:R-:W-:Y:S02]  /*6710*/  LOP3.LUT R63, R26.reuse, 0x40, RZ, 0x3c, !PT ;  /* 0x000000401a3f7812 */ /* 0x040fe400078e3cff */
[----:B------:R-:W-:Y:S01]  /*6720*/  LOP3.LUT R112, R7, 0x40, RZ, 0x3c, !PT ;  /* 0x0000004007707812 */ /* 0x000fe200078e3cff */
[----:B------:R-:W-:Y:S02]  /*6730*/  FFMA R2, R99, R2, R119 ;  /* 0x0000000263027223 */ /* 0x000fe40000000077 */
[----:B------:R-:W-:Y:S02]  /*6740*/  LDSM.16.M88.4 R100, [R63+0x4000] ;  /* 0x004000003f64783b */ /* 0x000fe40000000200 */
[----:B------:R-:W-:Y:S02]  /*6750*/  HMMA.16816.F32 R104, R104, R64, R84 ;  /* 0x000000406868723c */ /* 0x000fe40000001854 */
[----:B------:R-:W1:Y:S04]  /*6760*/  LDSM.16.M88.4 R84, [R112] ;  /* 0x000000007054783b */ /* 0x000e680000000200 */
[----:B------:R-:W2:Y:S04]  /*6770*/  LDSM.16.M88.4 R96, [R112+0x2000] ;  /* 0x002000007060783b */ /* 0x000ea80000000200 */
[----:B------:R-:W3:Y:S01]  /*6780*/  LDSM.16.M88.4 R108, [R63+0x5000] ;  /* 0x005000003f6c783b */ /* 0x000ee20000000200 */
[----:B------:R-:W-:Y:S01]  /*6790*/  LOP3.LUT R62, R26, 0x60, RZ, 0x3c, !PT ;  /* 0x000000601a3e7812 */ /* 0x000fe200078e3cff */
[C---:B0-----:R-:W-:Y:S08]  /*67a0*/  HMMA.16816.F32 R72, R80.reuse, R70, R72 ;  /* 0x000000465048723c */ /* 0x041ff00000001848 */
[----:B------:R-:W-:Y:S01]  /*67b0*/  HMMA.16816.F32 R88, R80, R66, R88 ;  /* 0x000000425058723c */ /* 0x000fe20000001858 */
[----:B------:R-:W-:Y:S07]  /*67c0*/  LDSM.16.M88.4 R80, [R26+0x4080] ;  /* 0x004080001a50783b */ /* 0x000fee0000000200 */
[C---:B------:R-:W-:Y:S01]  /*67d0*/  HMMA.16816.F32 R76, R92.reuse, R70, R76 ;  /* 0x000000465c4c723c */ /* 0x040fe2000000184c */
[----:B------:R-:W0:Y:S07]  /*67e0*/  LDSM.16.M88.4 R68, [R62+0x4000] ;  /* 0x004000003e44783b */ /* 0x000e2e0000000200 */
[----:B------:R-:W-:Y:S01]  /*67f0*/  HMMA.16816.F32 R104, R92, R66, R104 ;  /* 0x000000425c68723c */ /* 0x000fe20000001868 */
[----:B------:R-:W4:Y:S04]  /*6800*/  LDSM.16.M88.4 R64, [R62+0x5000] ;  /* 0x005000003e40783b */ /* 0x000f280000000200 */
[----:B------:R-:W-:Y:S03]  /*6810*/  LDSM.16.M88.4 R92, [R7+0x2080] ;  /* 0x00208000075c783b */ /* 0x000fe60000000200 */
[C---:B-1----:R-:W-:Y:S08]  /*6820*/  HMMA.16816.F32 R72, R100.reuse, R84, R72 ;  /* 0x000000546448723c */ /* 0x042ff00000001848 */
[----:B--2---:R-:W-:Y:S01]  /*6830*/  HMMA.16816.F32 R88, R100, R96, R88 ;  /* 0x000000606458723c */ /* 0x004fe20000001858 */
[----:B------:R-:W1:Y:S07]  /*6840*/  LDSM.16.M88.4 R100, [R7+0x80] ;  /* 0x000080000764783b */ /* 0x000e6e0000000200 */
[C---:B---3--:R-:W-:Y:S08]  /*6850*/  HMMA.16816.F32 R76, R108.reuse, R84, R76 ;  /* 0x000000546c4c723c */ /* 0x048ff0000000184c */
[----:B------:R-:W-:Y:S01]  /*6860*/  HMMA.16816.F32 R104, R108, R96, R104 ;  /* 0x000000606c68723c */ /* 0x000fe20000001868 */
[----:B------:R-:W2:Y:S07]  /*6870*/  LDSM.16.M88.4 R108, [R26+0x5080] ;  /* 0x005080001a6c783b */ /* 0x000eae0000000200 */
[C---:B0-----:R-:W-:Y:S08]  /*6880*/  HMMA.16816.F32 R72, R68.reuse, R86, R72 ;  /* 0x000000564448723c */ /* 0x041ff00000001848 */
[----:B------:R-:W-:Y:S01]  /*6890*/  HMMA.16816.F32 R88, R68, R98, R88 ;  /* 0x000000624458723c */ /* 0x000fe20000001858 */
[----:B------:R-:W0:Y:S07]  /*68a0*/  LDSM.16.M88.4 R68, [R121+0x4080] ;  /* 0x004080007944783b */ /* 0x000e2e0000000200 */
[C---:B----4-:R-:W-:Y:S01]  /*68b0*/  HMMA.16816.F32 R76, R64.reuse, R86, R76 ;  /* 0x00000056404c723c */ /* 0x050fe2000000184c */
[----:B------:R-:W-:Y:S07]  /*68c0*/  LDSM.16.M88.4 R84, [R112+0x2080] ;  /* 0x002080007054783b */ /* 0x000fee0000000200 */
[----:B------:R-:W-:Y:S01]  /*68d0*/  HMMA.16816.F32 R104, R64, R98, R104 ;  /* 0x000000624068723c */ /* 0x000fe20000001868 */
[----:B------:R-:W3:Y:S04]  /*68e0*/  LDSM.16.M88.4 R64, [R121+0x5080] ;  /* 0x005080007940783b */ /* 0x000ee80000000200 */
[----:B------:R-:W-:Y:S03]  /*68f0*/  LDSM.16.M88.4 R96, [R112+0x80] ;  /* 0x000080007060783b */ /* 0x000fe60000000200 */
[C---:B-1----:R-:W-:Y:S08]  /*6900*/  HMMA.16816.F32 R72, R80.reuse, R100, R72 ;  /* 0x000000645048723c */ /* 0x042ff00000001848 */
[----:B------:R-:W-:Y:S01]  /*6910*/  HMMA.16816.F32 R88, R80, R92, R88 ;  /* 0x0000005c5058723c */ /* 0x000fe20000001858 */
[----:B------:R-:W1:Y:S07]  /*6920*/  LDSM.16.M88.4 R80, [R63+0x4080] ;  /* 0x004080003f50783b */ /* 0x000e6e0000000200 */
[C---:B--2---:R-:W-:Y:S08]  /*6930*/  HMMA.16816.F32 R76, R108.reuse, R100, R76 ;  /* 0x000000646c4c723c */ /* 0x044ff0000000184c */
[----:B------:R-:W-:Y:S01]  /*6940*/  HMMA.16816.F32 R104, R108, R92, R104 ;  /* 0x0000005c6c68723c */ /* 0x000fe20000001868 */
[----:B------:R2:W4:Y:S07]  /*6950*/  LDSM.16.M88.4 R108, [R63+0x5080] ;  /* 0x005080003f6c783b */ /* 0x00052e0000000200 */
[C---:B0-----:R-:W-:Y:S01]  /*6960*/  HMMA.16816.F32 R72, R68.reuse, R102, R72 ;  /* 0x000000664448723c */ /* 0x041fe20000001848 */
[----:B--2---:R-:W0:Y:S07]  /*6970*/  S2R R63, SR_CTAID.X ;  /* 0x00000000003f7919 */ /* 0x004e2e0000002500 */
[----:B------:R-:W-:Y:S01]  /*6980*/  HMMA.16816.F32 R88, R68, R94, R88 ;  /* 0x0000005e4458723c */ /* 0x000fe20000001858 */
[----:B------:R-:W2:Y:S07]  /*6990*/  LDSM.16.M88.4 R68, [R62+0x4080] ;  /* 0x004080003e44783b */ /* 0x000eae0000000200 */
[C---:B---3--:R-:W-:Y:S08]  /*69a0*/  HMMA.16816.F32 R76, R64.reuse, R102, R76 ;  /* 0x00000066404c723c */ /* 0x048ff0000000184c */
[----:B------:R-:W-:Y:S01]  /*69b0*/  HMMA.16816.F32 R104, R64, R94, R104 ;  /* 0x0000005e4068723c */ /* 0x000fe20000001868 */
[----:B------:R3:W5:Y:S01]  /*69c0*/  LDSM.16.M88.4 R64, [R62+0x5080] ;  /* 0x005080003e40783b */ /* 0x0007620000000200 */
[----:B0-----:R-:W-:-:S06]  /*69d0*/  IMAD.SHL.U32 R63, R63, 0x20, RZ ;  /* 0x000000203f3f7824 */ /* 0x001fcc00078e00ff */
[----:B-1----:R-:W-:Y:S01]  /*69e0*/  HMMA.16816.F32 R72, R80, R96, R72 ;  /* 0x000000605048723c */ /* 0x002fe20000001848 */
[----:B------:R-:W-:-:S07]  /*69f0*/  UIADD3 UR4, UR4, 0x80, URZ ;  /* 0x0000008004047890 */ /* 0x000fce000fffe03f */
[----:B------:R-:W-:Y:S08]  /*6a00*/  HMMA.16816.F32 R80, R80, R84, R88 ;  /* 0x000000545050723c */ /* 0x000ff00000001858 */
[C---:B----4-:R-:W-:Y:S08]  /*6a10*/  HMMA.16816.F32 R76, R108.reuse, R96, R76 ;  /* 0x000000606c4c723c */ /* 0x050ff0000000184c */
[----:B------:R-:W-:Y:S01]  /*6a20*/  HMMA.16816.F32 R104, R108, R84, R104 ;  /* 0x000000546c68723c */ /* 0x000fe20000001868 */
[----:B------:R-:W-:-:S04]  /*6a30*/  IADD3 R63, R63, 0x20, RZ ;  /* 0x000000203f3f7810 */ /* 0x000fc80007ffe0ff */
[----:B------:R-:W-:Y:S02]  /*6a40*/  ISETP.LE.AND P2, PT, R63, UR4, PT ;  /* 0x000000043f007c0c */ /* 0x000fe4000bf43270 */
[----:B---3--:R-:W-:Y:S01]  /*6a50*/  MOV R62, 0x80 ;  /* 0x00000080003e7802 */ /* 0x008fe20000000f00 */
[----:B--2---:R-:W-:Y:S01]  /*6a60*/  HMMA.16816.F32 R80, R68, R86, R80 ;  /* 0x000000564450723c */ /* 0x004fe20000001850 */
[----:B------:R-:W-:Y:S01]  /*6a70*/  FFMA R4, R58, R4, R59 ;  /* 0x000000043a047223 */ /* 0x000fe2000000003b */
[----:B------:R-:W-:Y:S01]  /*6a80*/  MOV R152, R53 ;  /* 0x0000003500987202 */ /* 0x000fe20000000f00 */
[----:B------:R-:W-:Y:S02]  /*6a90*/  FFMA R5, R61, R5, R56 ;  /* 0x000000053d057223 */ /* 0x000fe40000000038 */
[----:B------:R-:W-:-:S03]  /*6aa0*/  IMAD R3, R62, c[0x0][0x1b4], R3 ;  /* 0x00006d003e037a24 */ /* 0x000fc600078e0203 */
[----:B------:R-:W-:Y:S01]  /*6ab0*/  HMMA.16816.F32 R72, R68, R98, R72 ;  /* 0x000000624448723c */ /* 0x000fe20000001848 */
[----:B------:R-:W-:Y:S02]  /*6ac0*/  IMAD R17, R62, c[0x0][0x1a4], R17 ;  /* 0x000069003e117a24 */ /* 0x000fe400078e0211 */
[----:B------:R-:W-:Y:S02]  /*6ad0*/  FFMA R27, R60, R27, R57 ;  /* 0x0000001b3c1b7223 */ /* 0x000fe40000000039 */
[----:B------:R-:W-:-:S03]  /*6ae0*/  IMAD.MOV.U32 R153, RZ, RZ, R52 ;  /* 0x000000ffff997224 */ /* 0x000fc600078e0034 */
[----:B-----5:R-:W-:Y:S01]  /*6af0*/  HMMA.16816.F32 R76, R64, R98, R76 ;  /* 0x00000062404c723c */ /* 0x020fe2000000184c */
[----:B------:R-:W-:Y:S02]  /*6b00*/  IMAD.MOV.U32 R151, RZ, RZ, R54 ;  /* 0x000000ffff977224 */ /* 0x000fe400078e0036 */
[----:B------:R-:W-:-:S05]  /*6b10*/  IMAD.MOV.U32 R150, RZ, RZ, R55 ;  /* 0x000000ffff967224 */ /* 0x000fca00078e0037 */
[----:B------:R-:W-:Y:S01]  /*6b20*/  HMMA.16816.F32 R84, R64, R86, R104 ;  /* 0x000000564054723c */ /* 0x000fe20000001868 */
[----:B------:R-:W-:Y:S01]  /*6b30*/  @P2 CALL.REL.NOINC `(.L_x_0) ;  /* 0x0000001000002944 */ /* 0x000fe20003c00000 */
[----:B------:R-:W-:Y:S06]  /*6b40*/  BRA `(.L_x_1) ;  /* 0xffffc23000007947 */ /* 0x000fec000383ffff */
.L_x_0:
[----:B------:R-:W0:Y:S01]  /*6b50*/  S2R R58, SR_TID.X ;  /* 0x00000000003a7919 */ /* 0x000e220000002100 */
[----:B------:R-:W-:Y:S01]  /*6b60*/  MOV R56, c[0x0][0x1c8] ;  /* 0x0000720000387a02 */ /* 0x000fe20000000f00 */
[----:B------:R-:W-:Y:S01]  /*6b70*/  IMAD.MOV.U32 R51, RZ, RZ, R2 ;  /* 0x000000ffff337224 */ /* 0x000fe200078e0002 */
[----:B------:R-:W-:Y:S01]  /*6b80*/  MOV R60, R4 ;  /* 0x00000004003c7202 */ /* 0x000fe20000000f00 */
[----:B------:R-:W1:Y:S01]  /*6b90*/  S2R R89, SR_TID.X ;  /* 0x0000000000597919 */ /* 0x000e620000002100 */
[----:B------:R-:W-:Y:S01]  /*6ba0*/  IMAD.MOV.U32 R47, RZ, RZ, R5 ;  /* 0x000000ffff2f7224 */ /* 0x000fe200078e0005 */
[----:B------:R-:W-:Y:S01]  /*6bb0*/  MOV R66, 0x3dc6b27f ;  /* 0x3dc6b27f00427802 */ /* 0x000fe20000000f00 */
[----:B------:R-:W-:Y:S01]  /*6bc0*/  FMUL R2, R51, 8388608 ;  /* 0x4b00000033027820 */ /* 0x000fe20000400000 */
[----:B------:R-:W2:Y:S01]  /*6bd0*/  S2R R71, SR_CTAID.X ;  /* 0x0000000000477919 */ /* 0x000ea20000002500 */
[----:B------:R-:W-:Y:S01]  /*6be0*/  FMUL R4, R47, 8388608 ;  /* 0x4b0000002f047820 */ /* 0x000fe20000400000 */
[----:B------:R-:W-:Y:S01]  /*6bf0*/  FSETP.GEU.AND P6, PT, |R60|, 1.175494350822287508e-38, PT ;  /* 0x008000003c00780b */ /* 0x000fe20003fce200 */
[----:B------:R-:W-:Y:S01]  /*6c00*/  IMAD.MOV.U32 R45, RZ, RZ, R27 ;  /* 0x000000ffff2d7224 */ /* 0x000fe200078e001b */
[----:B------:R-:W3:Y:S04]  /*6c10*/  S2R R59, SR_TID.X ;  /* 0x00000000003b7919 */ /* 0x000ee80000002100 */
[----:B------:R-:W4:Y:S01]  /*6c20*/  S2R R88, SR_CTAID.Y ;  /* 0x0000000000587919 */ /* 0x000f220000002600 */
[----:B------:R-:W-:-:S03]  /*6c30*/  FSETP.GEU.AND P5, PT, R45, 1.175494350822287508e-38, PT ;  /* 0x008000002d00780b */ /* 0x000fc60003fae000 */
[----:B------:R-:W-:Y:S01]  /*6c40*/  BAR.SYNC.DEFER_BLOCKING 0x0 ;  /* 0x0000000000007b1d */ /* 0x000fe20000010000 */
[----:B------:R-:W-:Y:S02]  /*6c50*/  FSEL R41, RZ, -23, P5 ;  /* 0xc1b80000ff297808 */ /* 0x000fe40002800000 */
[--C-:B0-----:R-:W-:Y:S02]  /*6c60*/  SHF.R.U32.HI R57, RZ, 0x5, R58.reuse ;  /* 0x00000005ff397819 */ /* 0x101fe4000001163a */
[----:B------:R-:W-:Y:S02]  /*6c70*/  SHF.R.S32.HI R13, RZ, 0x4, R58 ;  /* 0x00000004ff0d7819 */ /* 0x000fe4000001143a */
[----:B------:R-:W-:Y:S01]  /*6c80*/  SGXT.U32 R57, R57, 0x2 ;  /* 0x000000023939781a */ /* 0x000fe20000000000 */
[----:B-1----:R-:W-:Y:S01]  /*6c90*/  IMAD.SHL.U32 R6, R89, 0x40, RZ ;  /* 0x0000004059067824 */ /* 0x002fe200078e00ff */
[--C-:B------:R-:W-:Y:S02]  /*6ca0*/  SHF.R.S32.HI R0, RZ, 0x3, R89.reuse ;  /* 0x00000003ff007819 */ /* 0x100fe40000011459 */
[----:B------:R-:W-:Y:S01]  /*6cb0*/  SHF.R.U32.HI R3, RZ, 0x1, R89 ;  /* 0x00000001ff037819 */ /* 0x000fe20000011659 */
[----:B------:R-:W-:Y:S01]  /*6cc0*/  IMAD R57, R57, c[0x0][0x1c8], RZ ;  /* 0x0000720039397a24 */ /* 0x000fe200078e02ff */
[----:B------:R-:W-:Y:S01]  /*6cd0*/  SGXT R0, R0, 0x1 ;  /* 0x000000010000781a */ /* 0x000fe20000000200 */
[----:B--2---:R-:W-:Y:S01]  /*6ce0*/  IMAD.SHL.U32 R71, R71, 0x20, RZ ;  /* 0x0000002047477824 */ /* 0x004fe200078e00ff */
[----:B------:R-:W-:Y:S01]  /*6cf0*/  LOP3.LUT R7, R3, 0xc, RZ, 0xc0, !PT ;  /* 0x0000000c03077812 */ /* 0x000fe200078ec0ff */
[----:B------:R-:W-:Y:S01]  /*6d00*/  IMAD R11, R56, 0x4, R57 ;  /* 0x00000004380b7824 */ /* 0x000fe200078e0239 */
[----:B---3--:R-:W-:-:S02]  /*6d10*/  LOP3.LUT R59, R59, 0x7, RZ, 0xc0, !PT ;  /* 0x000000073b3b7812 */ /* 0x008fc400078ec0ff */
[----:B------:R-:W-:Y:S01]  /*6d20*/  LOP3.LUT R71, R71, 0x1f, R89, 0xf8, !PT ;  /* 0x0000001f47477812 */ /* 0x000fe200078ef859 */
[----:B----4-:R-:W-:Y:S01]  /*6d30*/  IMAD R3, R88, c[0x0][0x1c0], RZ ;  /* 0x0000700058037a24 */ /* 0x010fe200078e02ff */
[----:B------:R-:W-:Y:S02]  /*6d40*/  LEA R16, R56, R11, 0x2 ;  /* 0x0000000b38107211 */ /* 0x000fe400078e10ff */
[----:B------:R-:W-:Y:S01]  /*6d50*/  LOP3.LUT R8, R0, 0x440, RZ, 0xc0, !PT ;  /* 0x0000044000087812 */ /* 0x000fe200078ec0ff */
[----:B------:R-:W-:Y:S01]  /*6d60*/  IMAD R0, R59, 0x10, R7 ;  /* 0x000000103b007824 */ /* 0x000fe200078e0207 */
[----:B------:R-:W-:Y:S01]  /*6d70*/  LEA R17, R56, R16, 0x2 ;  /* 0x0000001038117211 */ /* 0x000fe200078e10ff */
[----:B------:R-:W-:Y:S01]  /*6d80*/  IMAD R7, R71, c[0x0][0x1c4], RZ ;  /* 0x0000710047077a24 */ /* 0x000fe200078e02ff */
[----:B------:R-:W-:Y:S01]  /*6d90*/  LOP3.LUT R10, R6, 0x40, RZ, 0xc0, !PT ;  /* 0x00000040060a7812 */ /* 0x000fe200078ec0ff */
[----:B------:R-:W-:Y:S01]  /*6da0*/  IMAD R12, R59, 0x8, R8 ;  /* 0x000000083b0c7824 */ /* 0x000fe200078e0208 */
[----:B------:R-:W-:Y:S01]  /*6db0*/  SHF.L.U32 R6, R3, 0x1, RZ ;  /* 0x0000000103067819 */ /* 0x000fe200000006ff */
[----:B------:R-:W-:Y:S01]  /*6dc0*/  IMAD R18, R56, 0x4, R17 ;  /* 0x0000000438127824 */ /* 0x000fe200078e0211 */
[----:B------:R-:W-:Y:S01]  /*6dd0*/  SGXT R13, R13, 0x1 ;  /* 0x000000010d0d781a */ /* 0x000fe20000000200 */
[----:B------:R-:W-:Y:S01]  /*6de0*/  IMAD.SHL.U32 R9, R7, 0x2, RZ ;  /* 0x0000000207097824 */ /* 0x000fe200078e00ff */
[----:B------:R-:W-:Y:S01]  /*6df0*/  SHF.L.U32 R14, R58, 0x2, RZ ;  /* 0x000000023a0e7819 */ /* 0x000fe200000006ff */
[----:B------:R-:W-:Y:S01]  /*6e00*/  IMAD R19, R56, 0x4, R18 ;  /* 0x0000000438137824 */ /* 0x000fe200078e0212 */
[----:B------:R-:W-:Y:S01]  /*6e10*/  LOP3.LUT R13, R13, 0x804, RZ, 0xc0, !PT ;  /* 0x000008040d0d7812 */ /* 0x000fe200078ec0ff */
[----:B------:R-:W-:Y:S01]  /*6e20*/  IMAD.HI R3, R3, 0x2, RZ ;  /* 0x0000000203037827 */ /* 0x000fe200078e02ff */
[----:B------:R-:W-:-:S02]  /*6e30*/  IADD3 R40, P1, P2, R9, c[0x0][0x178], R6 ;  /* 0x00005e0009287a10 */ /* 0x000fc40007a3e006 */
[----:B------:R-:W-:Y:S01]  /*6e40*/  LEA R6, R56, R19, 0x2 ;  /* 0x0000001338067211 */ /* 0x000fe200078e10ff */
[----:B------:R-:W-:Y:S01]  /*6e50*/  IMAD.HI R8, R7, 0x2, RZ ;  /* 0x0000000207087827 */ /* 0x000fe200078e02ff */
[----:B------:R-:W-:Y:S02]  /*6e60*/  LOP3.LUT R12, R12, 0x40, R89, 0x78, !PT ;  /* 0x000000400c0c7812 */ /* 0x000fe400078e7859 */
[----:B------:R-:W-:Y:S01]  /*6e70*/  LOP3.LUT R13, R13, 0x80, R14, 0xf8, !PT ;  /* 0x000000800d0d7812 */ /* 0x000fe200078ef80e */
[----:B------:R-:W-:Y:S01]  /*6e80*/  IMAD.SHL.U32 R59, R58, 0x2, RZ ;  /* 0x000000023a3b7824 */ /* 0x000fe200078e00ff */
[----:B------:R-:W-:Y:S01]  /*6e90*/  IADD3.X R42, R8, c[0x0][0x17c], R3, P1, P2 ;  /* 0x00005f00082a7a10 */ /* 0x000fe20000fe4403 */
[----:B------:R-:W-:Y:S01]  /*6ea0*/  IMAD R3, R56, 0x4, R6 ;  /* 0x0000000438037824 */ /* 0x000fe200078e0206 */
[----:B------:R-:W-:Y:S02]  /*6eb0*/  LOP3.LUT R58, R58, 0x60, RZ, 0xc0, !PT ;  /* 0x000000603a3a7812 */ /* 0x000fe400078ec0ff */
[----:B------:R-:W-:-:S02]  /*6ec0*/  LOP3.LUT R59, R59, 0x3c, RZ, 0xc0, !PT ;  /* 0x0000003c3b3b7812 */ /* 0x000fc400078ec0ff */
[----:B------:R-:W-:Y:S02]  /*6ed0*/  LEA R7, R56, R3, 0x2 ;  /* 0x0000000338077211 */ /* 0x000fe400078e10ff */
[----:B------:R-:W-:Y:S01]  /*6ee0*/  LEA R14, P1, R57, R40, 0x1 ;  /* 0x00000028390e7211 */ /* 0x000fe200078208ff */
[----:B------:R-:W-:Y:S01]  /*6ef0*/  IMAD R58, R58, 0x8, R59 ;  /* 0x000000083a3a7824 */ /* 0x000fe200078e023b */
[----:B------:R-:W-:Y:S01]  /*6f00*/  LOP3.LUT R65, R13, R12, RZ, 0xfc, !PT ;  /* 0x0000000c0d417212 */ /* 0x000fe200078efcff */
[----:B------:R-:W-:Y:S01]  /*6f10*/  IMAD R8, R56, 0x4, R7 ;  /* 0x0000000438087824 */ /* 0x000fe200078e0207 */
[----:B------:R-:W-:Y:S01]  /*6f20*/  LEA R12, P2, R11, R40, 0x1 ;  /* 0x000000280b0c7211 */ /* 0x000fe200078408ff */
[----:B------:R-:W-:Y:S01]  /*6f30*/  IMAD.IADD R63, R10, 0x1, R58 ;  /* 0x000000010a3f7824 */ /* 0x000fe200078e023a */
[----:B------:R-:W-:Y:S01]  /*6f40*/  LEA.HI.X.SX32 R15, R57, R42, 0x1, P1 ;  /* 0x0000002a390f7211 */ /* 0x000fe200008f0eff */
[----:B------:R-:W-:Y:S01]  /*6f50*/  IMAD R9, R56, 0x4, R8 ;  /* 0x0000000438097824 */ /* 0x000fe200078e0208 */
[----:B------:R-:W-:-:S02]  /*6f60*/  LEA R34, P1, R17, R40, 0x1 ;  /* 0x0000002811227211 */ /* 0x000fc400078208ff */
[----:B------:R-:W-:Y:S02]  /*6f70*/  LEA.HI.X.SX32 R13, R11, R42, 0x1, P2 ;  /* 0x0000002a0b0d7211 */ /* 0x000fe400010f0eff */
[-C--:B------:R-:W-:Y:S02]  /*6f80*/  LEA R10, P3, R16, R40.reuse, 0x1 ;  /* 0x00000028100a7211 */ /* 0x080fe400078608ff */
[----:B------:R-:W-:Y:S02]  /*6f90*/  LEA R32, P2, R18, R40, 0x1 ;  /* 0x0000002812207211 */ /* 0x000fe400078408ff */
[-C--:B------:R-:W-:Y:S02]  /*6fa0*/  LEA.HI.X.SX32 R35, R17, R42.reuse, 0x1, P1 ;  /* 0x0000002a11237211 */ /* 0x080fe400008f0eff */
[----:B------:R-:W-:Y:S02]  /*6fb0*/  LEA R17, R56, R9, 0x2 ;  /* 0x0000000938117211 */ /* 0x000fe400078e10ff */
[----:B------:R-:W-:-:S02]  /*6fc0*/  LEA.HI.X.SX32 R11, R16, R42, 0x1, P3 ;  /* 0x0000002a100b7211 */ /* 0x000fc400018f0eff */
[----:B------:R-:W-:Y:S01]  /*6fd0*/  LEA.HI.X.SX32 R33, R18, R42, 0x1, P2 ;  /* 0x0000002a12217211 */ /* 0x000fe200010f0eff */
[C---:B------:R-:W-:Y:S01]  /*6fe0*/  IMAD R26, R56.reuse, 0x4, R17 ;  /* 0x00000004381a7824 */ /* 0x040fe200078e0211 */
[-C--:B------:R-:W-:Y:S02]  /*6ff0*/  LEA R30, P3, R19, R40.reuse, 0x1 ;  /* 0x00000028131e7211 */ /* 0x080fe400078608ff */
[----:B------:R-:W-:Y:S02]  /*7000*/  LEA R24, P2, R3, R40, 0x1 ;  /* 0x0000002803187211 */ /* 0x000fe400078408ff */
[-C--:B------:R-:W-:Y:S02]  /*7010*/  LEA.HI.X.SX32 R31, R19, R42.reuse, 0x1, P3 ;  /* 0x0000002a131f7211 */ /* 0x080fe400018f0eff */
[----:B------:R-:W-:Y:S01]  /*7020*/  LEA.HI.X.SX32 R25, R3, R42, 0x1, P2 ;  /* 0x0000002a03197211 */ /* 0x000fe200010f0eff */
[----:B------:R-:W-:Y:S01]  /*7030*/  IMAD R3, R56, 0x4, R26 ;  /* 0x0000000438037824 */ /* 0x000fe200078e021a */
[----:B------:R-:W-:-:S02]  /*7040*/  LEA R22, P3, R7, R40, 0x1 ;  /* 0x0000002807167211 */ /* 0x000fc400078608ff */
[----:B------:R-:W-:Y:S02]  /*7050*/  LEA R18, P2, R9, R40, 0x1 ;  /* 0x0000002809127211 */ /* 0x000fe400078408ff */
[-C--:B------:R-:W-:Y:S02]  /*7060*/  LEA.HI.X.SX32 R23, R7, R42.reuse, 0x1, P3 ;  /* 0x0000002a07177211 */ /* 0x080fe400018f0eff */
[----:B------:R-:W-:Y:S02]  /*7070*/  LEA.HI.X.SX32 R19, R9, R42, 0x1, P2 ;  /* 0x0000002a09137211 */ /* 0x000fe400010f0eff */
[-C--:B------:R-:W-:Y:S02]  /*7080*/  LEA R28, P1, R6, R40.reuse, 0x1 ;  /* 0x00000028061c7211 */ /* 0x080fe400078208ff */
[----:B------:R-:W-:Y:S02]  /*7090*/  LEA R16, P3, R17, R40, 0x1 ;  /* 0x0000002811107211 */ /* 0x000fe400078608ff */
[----:B------:R-:W-:-:S02]  /*70a0*/  LEA R7, R56, R3, 0x2 ;  /* 0x0000000338077211 */ /* 0x000fc400078e10ff */
[----:B------:R-:W-:Y:S02]  /*70b0*/  LEA R36, P2, R3, R40, 0x1 ;  /* 0x0000002803247211 */ /* 0x000fe400078408ff */
[-C--:B------:R-:W-:Y:S01]  /*70c0*/  LEA.HI.X.SX32 R29, R6, R42.reuse, 0x1, P1 ;  /* 0x0000002a061d7211 */ /* 0x080fe200008f0eff */
[----:B------:R-:W-:Y:S01]  /*70d0*/  IMAD R9, R56, 0x4, R7 ;  /* 0x0000000438097824 */ /* 0x000fe200078e0207 */
[-C--:B------:R-:W-:Y:S02]  /*70e0*/  LEA.HI.X.SX32 R17, R17, R42.reuse, 0x1, P3 ;  /* 0x0000002a11117211 */ /* 0x080fe400018f0eff */
[----:B------:R-:W-:Y:S01]  /*70f0*/  LEA.HI.X.SX32 R37, R3, R42, 0x1, P2 ;  /* 0x0000002a03257211 */ /* 0x000fe200010f0eff */
[----:B------:R-:W-:Y:S01]  /*7100*/  FMUL R3, R60, 8388608 ;  /* 0x4b0000003c037820 */ /* 0x000fe20000400000 */
[-C--:B------:R-:W-:Y:S02]  /*7110*/  LEA R20, P1, R8, R40.reuse, 0x1 ;  /* 0x0000002808147211 */ /* 0x080fe400078208ff */
[----:B------:R-:W-:-:S02]  /*7120*/  LEA R6, P3, R7, R40, 0x1 ;  /* 0x0000002807067211 */ /* 0x000fc400078608ff */
[----:B------:R-:W-:Y:S02]  /*7130*/  FSETP.GEU.AND P2, PT, R51, 1.175494350822287508e-38, PT ;  /* 0x008000003300780b */ /* 0x000fe40003f4e000 */
[-C--:B------:R-:W-:Y:S02]  /*7140*/  LEA.HI.X.SX32 R21, R8, R42.reuse, 0x1, P1 ;  /* 0x0000002a08157211 */ /* 0x080fe400008f0eff */
[----:B------:R-:W-:Y:S02]  /*7150*/  LEA.HI.X.SX32 R7, R7, R42, 0x1, P3 ;  /* 0x0000002a07077211 */ /* 0x000fe400018f0eff */
[----:B------:R-:W-:Y:S02]  /*7160*/  FSEL R68, R2, R51, !P2 ;  /* 0x0000003302447208 */ /* 0x000fe40005000000 */
[----:B------:R-:W-:Y:S02]  /*7170*/  LEA R8, P4, R9, R40, 0x1 ;  /* 0x0000002809087211 */ /* 0x000fe400078808ff */
[----:B------:R-:W-:-:S02]  /*7180*/  FSETP.GEU.AND P3, PT, R60, 1.175494350822287508e-38, PT ;  /* 0x008000003c00780b */ /* 0x000fc40003f6e000 */
[----:B------:R-:W-:Y:S02]  /*7190*/  IADD3 R2, R68, -0x3f3504f3, RZ ;  /* 0xc0cafb0d44027810 */ /* 0x000fe40007ffe0ff */
[----:B------:R-:W-:Y:S02]  /*71a0*/  LEA.HI.X.SX32 R9, R9, R42, 0x1, P4 ;  /* 0x0000002a09097211 */ /* 0x000fe400020f0eff */
[----:B------:R-:W-:Y:S02]  /*71b0*/  FSEL R67, R3, R60, !P3 ;  /* 0x0000003c03437208 */ /* 0x000fe40005800000 */
[----:B------:R-:W-:Y:S02]  /*71c0*/  FSETP.GEU.AND P4, PT, R47, 1.175494350822287508e-38, PT ;  /* 0x008000002f00780b */ /* 0x000fe40003f8e000 */
[----:B------:R-:W-:Y:S02]  /*71d0*/  LEA R38, P1, R26, R40, 0x1 ;  /* 0x000000281a267211 */ /* 0x000fe400078208ff */
[----:B------:R-:W-:-:S02]  /*71e0*/  LOP3.LUT R3, R2, 0xff800000, RZ, 0xc0, !PT ;  /* 0xff80000002037812 */ /* 0x000fc400078ec0ff */
[----:B------:R-:W-:Y:S02]  /*71f0*/  IADD3 R2, R67, -0x3f3504f3, RZ ;  /* 0xc0cafb0d43027810 */ /* 0x000fe40007ffe0ff */
[----:B------:R-:W-:Y:S01]  /*7200*/  FSEL R69, R4, R47, !P4 ;  /* 0x0000002f04457208 */ /* 0x000fe20006000000 */
[----:B------:R-:W-:Y:S01]  /*7210*/  FMUL R4, R45, 8388608 ;  /* 0x4b0000002d047820 */ /* 0x000fe20000400000 */
[----:B------:R-:W-:Y:S01]  /*7220*/  LEA.HI.X.SX32 R39, R26, R42, 0x1, P1 ;  /* 0x0000002a1a277211 */ /* 0x000fe200008f0eff */
[----:B------:R0:W1:Y:S01]  /*7230*/  I2F R5, R3 ;  /* 0x0000000300057306 */ /* 0x0000620000201400 */
[----:B------:R-:W-:Y:S02]  /*7240*/  LOP3.LUT R26, R2, 0xff800000, RZ, 0xc0, !PT ;  /* 0xff800000021a7812 */ /* 0x000fe400078ec0ff */
[----:B------:R-:W-:Y:S02]  /*7250*/  IADD3 R2, R69, -0x3f3504f3, RZ ;  /* 0xc0cafb0d45027810 */ /* 0x000fe40007ffe0ff */
[----:B------:R-:W-:-:S02]  /*7260*/  FSETP.GT.AND P1, PT, |R45|, 8.50705917302346158658e+37, PT ;  /* 0x7e8000002d00780b */ /* 0x000fc40003f24200 */
[----:B------:R-:W-:Y:S01]  /*7270*/  LOP3.LUT R40, R2, 0xff800000, RZ, 0xc0, !PT ;  /* 0xff80000002287812 */ /* 0x000fe200078ec0ff */
[----:B------:R-:W2:Y:S01]  /*7280*/  I2F R27, R26 ;  /* 0x0000001a001b7306 */ /* 0x000ea20000201400 */
[----:B------:R-:W-:Y:S01]  /*7290*/  FSEL R70, R4, R45, !P5 ;  /* 0x0000002d04467208 */ /* 0x000fe20006800000 */
[----:B0-----:R-:W-:Y:S01]  /*72a0*/  IMAD.IADD R3, R68, 0x1, -R3 ;  /* 0x0000000144037824 */ /* 0x001fe200078e0a03 */
[----:B------:R-:W-:Y:S02]  /*72b0*/  FSEL R2, RZ, -23, P2 ;  /* 0xc1b80000ff027808 */ /* 0x000fe40001000000 */
[----:B------:R-:W-:Y:S01]  /*72c0*/  FSETP.GEU.AND P2, PT, |R45|, 1.175494350822287508e-38, PT ;  /* 0x008000002d00780b */ /* 0x000fe20003f4e200 */
[----:B------:R-:W-:Y:S01]  /*72d0*/  FADD R3, R3, -1 ;  /* 0xbf80000003037421 */ /* 0x000fe20000000000 */
[----:B------:R-:W-:Y:S01]  /*72e0*/  IADD3 R4, R70, -0x3f3504f3, RZ ;  /* 0xc0cafb0d46047810 */ /* 0x000fe20007ffe0ff */
[----:B-1----:R-:W-:Y:S01]  /*72f0*/  FFMA.FTZ R2, R5, 1.1920928955078125e-07, R2 ;  /* 0x3400000005027823 */ /* 0x002fe20000010002 */
[----:B------:R-:W-:Y:S01]  /*7300*/  FSETP.GEU.AND P5, PT, |R47|, 1.175494350822287508e-38, PT ;  /* 0x008000002f00780b */ /* 0x000fe20003fae200 */
[----:B------:R-:W-:Y:S01]  /*7310*/  @P1 FMUL R45, R45, 0.25 ;  /* 0x3e8000002d2d1820 */ /* 0x000fe20000400000 */
[----:B------:R-:W-:Y:S01]  /*7320*/  LOP3.LUT R43, R4, 0xff800000, RZ, 0xc0, !PT ;  /* 0xff800000042b7812 */ /* 0x000fe200078ec0ff */
[----:B------:R-:W-:Y:S01]  /*7330*/  @P1 FMUL R87, R87, 0.25 ;  /* 0x3e80000057571820 */ /* 0x000fe20000400000 */
[----:B------:R-:W-:Y:S01]  /*7340*/  FSEL R4, RZ, -23, P3 ;  /* 0xc1b80000ff047808 */ /* 0x000fe20001800000 */
[----:B------:R-:W-:Y:S01]  /*7350*/  @P1 FMUL R86, R86, 0.25 ;  /* 0x3e80000056561820 */ /* 0x000fe20000400000 */
[----:B------:R-:W-:Y:S01]  /*7360*/  FSETP.GT.AND P3, PT, |R47|, 8.50705917302346158658e+37, PT ;  /* 0x7e8000002f00780b */ /* 0x000fe20003f64200 */
[----:B------:R-:W-:Y:S01]  /*7370*/  @P1 FMUL R79, R79, 0.25 ;  /* 0x3e8000004f4f1820 */ /* 0x000fe20000400000 */
[----:B------:R0:W1:Y:S01]  /*7380*/  I2F R42, R40 ;  /* 0x00000028002a7306 */ /* 0x0000620000201400 */
[----:B------:R-:W-:Y:S01]  /*7390*/  @P1 FMUL R78, R78, 0.25 ;  /* 0x3e8000004e4e1820 */ /* 0x000fe20000400000 */
[----:B------:R-:W-:Y:S01]  /*73a0*/  FSETP.GT.AND P1, PT, |R51|, 8.50705917302346158658e+37, PT ;  /* 0x7e8000003300780b */ /* 0x000fe20003f24200 */
[----:B------:R-:W-:Y:S01]  /*73b0*/  @!P2 FMUL R45, R45, 16777216 ;  /* 0x4b8000002d2da820 */ /* 0x000fe20000400000 */
[----:B------:R-:W-:Y:S01]  /*73c0*/  FSEL R5, RZ, -23, P4 ;  /* 0xc1b80000ff057808 */ /* 0x000fe20002000000 */
[----:B--2---:R-:W-:Y:S01]  /*73d0*/  FFMA.FTZ R27, R27, 1.1920928955078125e-07, R4 ;  /* 0x340000001b1b7823 */ /* 0x004fe20000010004 */
[----:B------:R-:W-:Y:S01]  /*73e0*/  FSETP.GEU.AND P4, PT, |R51|, 1.175494350822287508e-38, PT ;  /* 0x008000003300780b */ /* 0x000fe20003f8e200 */
[----:B------:R-:W-:Y:S01]  /*73f0*/  @!P2 FMUL R87, R87, 16777216 ;  /* 0x4b8000005757a820 */ /* 0x000fe20000400000 */
[----:B------:R-:W2:Y:S01]  /*7400*/  I2F R44, R43 ;  /* 0x0000002b002c7306 */ /* 0x000ea20000201400 */
[----:B------:R-:W-:Y:S01]  /*7410*/  @!P2 FMUL R86, R86, 16777216 ;  /* 0x4b8000005656a820 */ /* 0x000fe20000400000 */
[----:B0-----:R-:W-:Y:S01]  /*7420*/  IADD3 R40, R69, -R40, RZ ;  /* 0x8000002845287210 */ /* 0x001fe20007ffe0ff */
[----:B------:R-:W-:Y:S01]  /*7430*/  @P3 FMUL R47, R47, 0.25 ;  /* 0x3e8000002f2f3820 */ /* 0x000fe20000400000 */
[----:B------:R-:W-:Y:S01]  /*7440*/  LOP3.LUT R89, R89, 0x1c, RZ, 0xc0, !PT ;  /* 0x0000001c59597812 */ /* 0x000fe200078ec0ff */
[----:B------:R-:W-:-:S02]  /*7450*/  @!P2 FMUL R79, R79, 16777216 ;  /* 0x4b8000004f4fa820 */ /* 0x000fc40000400000 */
[----:B------:R-:W-:Y:S01]  /*7460*/  @!P2 FMUL R78, R78, 16777216 ;  /* 0x4b8000004e4ea820 */ /* 0x000fe20000400000 */
[----:B------:R-:W0:Y:S01]  /*7470*/  MUFU.RCP R4, R45 ;  /* 0x0000002d00047308 */ /* 0x000e220000001000 */
[----:B------:R-:W-:Y:S01]  /*7480*/  @!P5 FMUL R47, R47, 16777216 ;  /* 0x4b8000002f2fd820 */ /* 0x000fe20000400000 */
[----:B------:R-:W-:Y:S01]  /*7490*/  FSETP.GT.AND P2, PT, |R60|, 8.50705917302346158658e+37, PT ;  /* 0x7e8000003c00780b */ /* 0x000fe20003f44200 */
[----:B------:R-:W-:Y:S02]  /*74a0*/  @P1 FMUL R51, R51, 0.25 ;  /* 0x3e80000033331820 */ /* 0x000fe40000400000 */
[----:B-1----:R-:W-:Y:S02]  /*74b0*/  FFMA.FTZ R42, R42, 1.1920928955078125e-07, R5 ;  /* 0x340000002a2a7823 */ /* 0x002fe40000010005 */
[----:B------:R-:W-:Y:S01]  /*74c0*/  @!P4 FMUL R51, R51, 16777216 ;  /* 0x4b8000003333c820 */ /* 0x000fe20000400000 */
[----:B------:R-:W1:Y:S01]  /*74d0*/  MUFU.RCP R45, R47 ;  /* 0x0000002f002d7308 */ /* 0x000e620000001000 */
[----:B--2---:R-:W-:-:S02]  /*74e0*/  FFMA.FTZ R44, R44, 1.1920928955078125e-07, R41 ;  /* 0x340000002c2c7823 */ /* 0x004fc40000010029 */
[----:B------:R-:W-:Y:S02]  /*74f0*/  @P3 FMUL R85, R85, 0.25 ;  /* 0x3e80000055553820 */ /* 0x000fe40000400000 */
[----:B------:R-:W-:Y:S02]  /*7500*/  @P3 FMUL R84, R84, 0.25 ;  /* 0x3e80000054543820 */ /* 0x000fe40000400000 */
[----:B------:R-:W-:Y:S02]  /*7510*/  @P3 FMUL R77, R77, 0.25 ;  /* 0x3e8000004d4d3820 */ /* 0x000fe40000400000 */
[C---:B0-----:R-:W-:Y:S02]  /*7520*/  FMUL R5, R4.reuse, R87 ;  /* 0x0000005704057220 */ /* 0x041fe40000400000 */
[C---:B------:R-:W-:Y:S02]  /*7530*/  FMUL R41, R4.reuse, R86 ;  /* 0x0000005604297220 */ /* 0x040fe40000400000 */
[----:B------:R-:W-:-:S02]  /*7540*/  FMUL R48, R4, R79 ;  /* 0x0000004f04307220 */ /* 0x000fc40000400000 */
[----:B------:R-:W-:Y:S02]  /*7550*/  FMUL R50, R4, R78 ;  /* 0x0000004e04327220 */ /* 0x000fe40000400000 */
[----:B------:R-:W0:Y:S01]  /*7560*/  MUFU.RCP R4, R51 ;  /* 0x0000003300047308 */ /* 0x000e220000001000 */
[----:B------:R-:W-:Y:S01]  /*7570*/  @P3 FMUL R76, R76, 0.25 ;  /* 0x3e8000004c4c3820 */ /* 0x000fe20000400000 */
[----:B------:R-:W-:Y:S01]  /*7580*/  F2FP.PACK_AB R48, R5, R48 ;  /* 0x000000300530723e */ /* 0x000fe200000000ff */
[----:B------:R-:W-:Y:S01]  /*7590*/  @P2 FMUL R60, R60, 0.25 ;  /* 0x3e8000003c3c2820 */ /* 0x000fe20000400000 */
[----:B------:R-:W-:Y:S01]  /*75a0*/  F2FP.PACK_AB R41, R41, R50 ;  /* 0x000000322929723e */ /* 0x000fe200000000ff */
[----:B------:R-:W-:Y:S01]  /*75b0*/  @!P5 FMUL R85, R85, 16777216 ;  /* 0x4b8000005555d820 */ /* 0x000fe20000400000 */
[C---:B------:R-:W-:Y:S01]  /*75c0*/  LOP3.LUT R50, R63.reuse, 0x40, RZ, 0x3c, !PT ;  /* 0x000000403f327812 */ /* 0x040fe200078e3cff */
[----:B------:R-:W-:Y:S01]  /*75d0*/  @!P5 FMUL R84, R84, 16777216 ;  /* 0x4b8000005454d820 */ /* 0x000fe20000400000 */
[----:B------:R-:W-:Y:S01]  /*75e0*/  LOP3.LUT R5, R63, 0x4, RZ, 0x3c, !PT ;  /* 0x000000043f057812 */ /* 0x000fe200078e3cff */
[----:B------:R-:W-:Y:S01]  /*75f0*/  @!P5 FMUL R77, R77, 16777216 ;  /* 0x4b8000004d4dd820 */ /* 0x000fe20000400000 */
[----:B------:R-:W-:Y:S01]  /*7600*/  ISETP.GE.U32.AND P3, PT, R69, 0x7f800000, PT ;  /* 0x7f8000004500780c */ /* 0x000fe20003f66070 */
[----:B------:R-:W-:Y:S01]  /*7610*/  @!P5 FMUL R76, R76, 16777216 ;  /* 0x4b8000004c4cd820 */ /* 0x000fe20000400000 */
[----:B------:R-:W-:Y:S01]  /*7620*/  ISETP.GE.U32.AND P5, PT, R67, 0x7f800000, PT ;  /* 0x7f8000004300780c */ /* 0x000fe20003fa6070 */
[----:B------:R-:W-:-:S02]  /*7630*/  @P1 FMUL R81, R81, 0.25 ;  /* 0x3e80000051511820 */ /* 0x000fc40000400000 */
[----:B------:R-:W-:Y:S02]  /*7640*/  @P1 FMUL R80, R80, 0.25 ;  /* 0x3e80000050501820 */ /* 0x000fe40000400000 */
[----:B------:R-:W-:Y:S02]  /*7650*/  @P1 FMUL R73, R73, 0.25 ;  /* 0x3e80000049491820 */ /* 0x000fe40000400000 */
[----:B------:R-:W-:Y:S01]  /*7660*/  @P1 FMUL R72, R72, 0.25 ;  /* 0x3e80000048481820 */ /* 0x000fe20000400000 */
[----:B------:R-:W-:Y:S01]  /*7670*/  ISETP.GE.U32.AND P1, PT, R70, 0x7f800000, PT ;  /* 0x7f8000004600780c */ /* 0x000fe20003f26070 */
[----:B------:R-:W-:Y:S02]  /*7680*/  @!P6 FMUL R60, R60, 16777216 ;  /* 0x4b8000003c3ce820 */ /* 0x000fe40000400000 */
[C---:B-1----:R-:W-:Y:S02]  /*7690*/  FMUL R46, R45.reuse, R85 ;  /* 0x000000552d2e7220 */ /* 0x042fe40000400000 */
[----:B------:R-:W-:-:S02]  /*76a0*/  FMUL R47, R45, R84 ;  /* 0x000000542d2f7220 */ /* 0x000fc40000400000 */
[C---:B------:R-:W-:Y:S02]  /*76b0*/  FMUL R49, R45.reuse, R77 ;  /* 0x0000004d2d317220 */ /* 0x040fe40000400000 */
[----:B------:R-:W-:Y:S02]  /*76c0*/  FMUL R56, R45, R76 ;  /* 0x0000004c2d387220 */ /* 0x000fe40000400000 */
[----:B------:R-:W-:Y:S01]  /*76d0*/  @!P4 FMUL R81, R81, 16777216 ;  /* 0x4b8000005151c820 */ /* 0x000fe20000400000 */
[----:B------:R-:W1:Y:S01]  /*76e0*/  MUFU.RCP R45, R60 ;  /* 0x0000003c002d7308 */ /* 0x000e620000001000 */
[----:B------:R-:W-:Y:S01]  /*76f0*/  @!P4 FMUL R80, R80, 16777216 ;  /* 0x4b8000005050c820 */ /* 0x000fe20000400000 */
[----:B------:R-:W-:Y:S01]  /*7700*/  F2FP.PACK_AB R47, R47, R56 ;  /* 0x000000382f2f723e */ /* 0x000fe200000000ff */
[----:B------:R-:W-:Y:S01]  /*7710*/  @!P4 FMUL R73, R73, 16777216 ;  /* 0x4b8000004949c820 */ /* 0x000fe20000400000 */
[----:B------:R-:W-:Y:S01]  /*7720*/  F2FP.PACK_AB R46, R46, R49 ;  /* 0x000000312e2e723e */ /* 0x000fe200000000ff */
[----:B------:R-:W-:Y:S01]  /*7730*/  @!P4 FMUL R72, R72, 16777216 ;  /* 0x4b8000004848c820 */ /* 0x000fe20000400000 */
[----:B------:R-:W-:Y:S01]  /*7740*/  ISETP.GE.U32.AND P4, PT, R68, 0x7f800000, PT ;  /* 0x7f8000004400780c */ /* 0x000fe20003f86070 */
[----:B0-----:R-:W-:-:S02]  /*7750*/  FMUL R58, R4, R81 ;  /* 0x00000051043a7220 */ /* 0x001fc40000400000 */
[C---:B------:R-:W-:Y:S02]  /*7760*/  FMUL R59, R4.reuse, R80 ;  /* 0x00000050043b7220 */ /* 0x040fe40000400000 */
[C---:B------:R-:W-:Y:S02]  /*7770*/  FMUL R61, R4.reuse, R73 ;  /* 0x00000049043d7220 */ /* 0x040fe40000400000 */
[----:B------:R-:W-:Y:S02]  /*7780*/  FMUL R64, R4, R72 ;  /* 0x0000004804407220 */ /* 0x000fe40000400000 */
[----:B------:R-:W-:Y:S01]  /*7790*/  FFMA.FTZ R4, R3, R66, -0.16845393180847167969 ;  /* 0xbe2c7f3003047423 */ /* 0x000fe20000010042 */
[----:B------:R-:W-:Y:S01]  /*77a0*/  F2FP.PACK_AB R58, R58, R61 ;  /* 0x0000003d3a3a723e */ /* 0x000fe200000000ff */
[----:B------:R-:W-:Y:S01]  /*77b0*/  @P2 FMUL R83, R83, 0.25 ;  /* 0x3e80000053532820 */ /* 0x000fe20000400000 */
[----:B------:R-:W-:Y:S01]  /*77c0*/  F2FP.PACK_AB R59, R59, R64 ;  /* 0x000000403b3b723e */ /* 0x000fe200000000ff */
[----:B------:R-:W-:-:S02]  /*77d0*/  @P2 FMUL R82, R82, 0.25 ;  /* 0x3e80000052522820 */ /* 0x000fc40000400000 */
[----:B------:R-:W-:Y:S01]  /*77e0*/  @P2 FMUL R75, R75, 0.25 ;  /* 0x3e8000004b4b2820 */ /* 0x000fe20000400000 */
[----:B------:R-:W-:Y:S01]  /*77f0*/  STS [R63+0x80], R58 ;  /* 0x0000803a3f007388 */ /* 0x000fe20000000800 */
[----:B------:R-:W-:Y:S01]  /*7800*/  @P2 FMUL R74, R74, 0.25 ;  /* 0x3e8000004a4a2820 */ /* 0x000fe20000400000 */
[----:B------:R-:W-:Y:S01]  /*7810*/  FSETP.NEU.AND P2, PT, R68, RZ, PT ;  /* 0x000000ff4400720b */ /* 0x000fe20003f4d000 */
[----:B------:R-:W-:Y:S01]  /*7820*/  FFMA.FTZ R4, R3, R4, 0.1716887056827545166 ;  /* 0x3e2fcf2a03047423 */ /* 0x000fe20000010004 */
[----:B------:R-:W-:Y:S01]  /*7830*/  STS [R63], R59 ;  /* 0x0000003b3f007388 */ /* 0x000fe20000000800 */
[----:B------:R-:W-:Y:S02]  /*7840*/  @!P6 FMUL R83, R83, 16777216 ;  /* 0x4b8000005353e820 */ /* 0x000fe40000400000 */
[----:B------:R-:W-:Y:S02]  /*7850*/  @!P6 FMUL R82, R82, 16777216 ;  /* 0x4b8000005252e820 */ /* 0x000fe40000400000 */
[----:B------:R-:W-:-:S02]  /*7860*/  @!P6 FMUL R75, R75, 16777216 ;  /* 0x4b8000004b4be820 */ /* 0x000fc40000400000 */
[----:B------:R-:W-:Y:S02]  /*7870*/  @!P6 FMUL R74, R74, 16777216 ;  /* 0x4b8000004a4ae820 */ /* 0x000fe40000400000 */
[----:B------:R-:W-:Y:S02]  /*7880*/  FFMA.FTZ R4, R3, R4, -0.17900948226451873779 ;  /* 0xbe374e4303047423 */ /* 0x000fe40000010004 */
[C---:B-1----:R-:W-:Y:S02]  /*7890*/  FMUL R51, R45.reuse, R83 ;  /* 0x000000532d337220 */ /* 0x042fe40000400000 */
[C---:B------:R-:W-:Y:S02]  /*78a0*/  FMUL R57, R45.reuse, R82 ;  /* 0x000000522d397220 */ /* 0x040fe40000400000 */
[C---:B------:R-:W-:Y:S02]  /*78b0*/  FMUL R62, R45.reuse, R74 ;  /* 0x0000004a2d3e7220 */ /* 0x040fe40000400000 */
[----:B------:R-:W-:Y:S01]  /*78c0*/  FMUL R60, R45, R75 ;  /* 0x0000004b2d3c7220 */ /* 0x000fe20000400000 */
[----:B------:R-:W-:Y:S01]  /*78d0*/  LOP3.LUT R45, R63, 0x44, RZ, 0x3c, !PT ;  /* 0x000000443f2d7812 */ /* 0x000fe200078e3cff */
[----:B------:R-:W-:Y:S01]  /*78e0*/  FFMA.FTZ R4, R3, R4, 0.20512372255325317383 ;  /* 0x3e520bf403047423 */ /* 0x000fe20000010004 */
[----:B------:R-:W-:Y:S01]  /*78f0*/  F2FP.PACK_AB R57, R57, R62 ;  /* 0x0000003e3939723e */ /* 0x000fe200000000ff */
[----:B------:R-:W-:Y:S01]  /*7900*/  IMAD.IADD R26, R67, 0x1, -R26 ;  /* 0x00000001431a7824 */ /* 0x000fe200078e0a1a */
[----:B------:R-:W-:Y:S01]  /*7910*/  F2FP.PACK_AB R51, R51, R60 ;  /* 0x0000003c3333723e */ /* 0x000fe200000000ff */
[----:B------:R-:W-:-:S02]  /*7920*/  FFMA.FTZ R4, R3, R4, -0.24046532809734344482 ;  /* 0xbe763c8b03047423 */ /* 0x000fc40000010004 */
[----:B------:R-:W-:Y:S01]  /*7930*/  STS [R50+0x400], R57 ;  /* 0x0004003932007388 */ /* 0x000fe20000000800 */
[----:B------:R-:W-:Y:S02]  /*7940*/  FADD R26, R26, -1 ;  /* 0xbf8000001a1a7421 */ /* 0x000fe40000000000 */
[C---:B------:R-:W-:Y:S01]  /*7950*/  FFMA.FTZ R4, R3.reuse, R4, 0.28857114911079406738 ;  /* 0x3e93bf9903047423 */ /* 0x040fe20000010004 */
[----:B------:R-:W-:Y:S01]  /*7960*/  STS [R50+0x480], R51 ;  /* 0x0004803332007388 */ /* 0x000fe20000000800 */
[----:B------:R-:W-:Y:S02]  /*7970*/  IMAD.IADD R43, R70, 0x1, -R43 ;  /* 0x00000001462b7824 */ /* 0x000fe400078e0a2b */
[C---:B------:R-:W-:Y:S01]  /*7980*/  FFMA.FTZ R4, R3.reuse, R4, -0.36067417263984680176 ;  /* 0xbeb8aa4903047423 */ /* 0x040fe20000010004 */
[----:B------:R-:W-:Y:S01]  /*7990*/  STS [R5+0x800], R47 ;  /* 0x0008002f05007388 */ /* 0x000fe20000000800 */
[----:B------:R-:W-:Y:S02]  /*79a0*/  FADD R40, R40, -1 ;  /* 0xbf80000028287421 */ /* 0x000fe40000000000 */
[----:B------:R-:W-:Y:S01]  /*79b0*/  FFMA.FTZ R4, R3, R4, 0.48089820146560668945 ;  /* 0x3ef6384a03047423 */ /* 0x000fe20000010004 */
[----:B------:R0:W-:Y:S01]  /*79c0*/  STS [R5+0x880], R46 ;  /* 0x0008802e05007388 */ /* 0x0001e20000000800 */
[----:B------:R-:W-:-:S02]  /*79d0*/  FADD R43, R43, -1 ;  /* 0xbf8000002b2b7421 */ /* 0x000fc40000000000 */
[C---:B------:R-:W-:Y:S01]  /*79e0*/  FFMA.FTZ R4, R3.reuse, R4, -0.72134751081466674805 ;  /* 0xbf38aa3b03047423 */ /* 0x040fe20000010004 */
[----:B------:R1:W-:Y:S03]  /*79f0*/  STS [R45+0xc00], R41 ;  /* 0x000c00292d007388 */ /* 0x0003e60000000800 */
[----:B------:R-:W-:Y:S01]  /*7a00*/  FMUL R4, R3, R4 ;  /* 0x0000000403047220 */ /* 0x000fe20000400000 */
[----:B------:R-:W-:Y:S01]  /*7a10*/  STS [R45+0xc80], R48 ;  /* 0x000c80302d007388 */ /* 0x000fe20000000800 */
[----:B0-----:R-:W-:-:S03]  /*7a20*/  FFMA.FTZ R5, R26, R66, -0.16845393180847167969 ;  /* 0xbe2c7f301a057423 */ /* 0x001fc60000010042 */
[----:B------:R-:W-:Y:S01]  /*7a30*/  BAR.SYNC.DEFER_BLOCKING 0x0 ;  /* 0x0000000000007b1d */ /* 0x000fe20000010000 */
[C---:B------:R-:W-:Y:S02]  /*7a40*/  FMUL R4, R3.reuse, R4 ;  /* 0x0000000403047220 */ /* 0x040fe40000400000 */
[C---:B------:R-:W-:Y:S02]  /*7a50*/  FFMA.FTZ R5, R26.reuse, R5, 0.1716887056827545166 ;  /* 0x3e2fcf2a1a057423 */ /* 0x040fe40000010005 */
[----:B------:R-:W-:Y:S01]  /*7a60*/  FFMA.FTZ R3, R3, 1.4426950216293334961, R4 ;  /* 0x3fb8aa3b03037823 */ /* 0x000fe20000010004 */
[----:B------:R-:W-:Y:S01]  /*7a70*/  LOP3.LUT R4, R65, 0x4, RZ, 0x3c, !PT ;  /* 0x0000000441047812 */ /* 0x000fe200078e3cff */
[----:B------:R-:W-:Y:S02]  /*7a80*/  FFMA.FTZ R5, R26, R5, -0.17900948226451873779 ;  /* 0xbe374e431a057423 */ /* 0x000fe40000010005 */
[----:B-1----:R-:W-:Y:S02]  /*7a90*/  FFMA.FTZ R41, R40, R66, -0.16845393180847167969 ;  /* 0xbe2c7f3028297423 */ /* 0x002fe40000010042 */
[----:B------:R-:W-:-:S02]  /*7aa0*/  FFMA.FTZ R5, R26, R5, 0.20512372255325317383 ;  /* 0x3e520bf41a057423 */ /* 0x000fc40000010005 */
[C---:B------:R-:W-:Y:S02]  /*7ab0*/  FFMA.FTZ R46, R43.reuse, R66, -0.16845393180847167969 ;  /* 0xbe2c7f302b2e7423 */ /* 0x040fe40000010042 */
[----:B------:R-:W-:Y:S02]  /*7ac0*/  FFMA.FTZ R5, R26, R5, -0.24046532809734344482 ;  /* 0xbe763c8b1a057423 */ /* 0x000fe40000010005 */
[----:B------:R-:W-:Y:S02]  /*7ad0*/  FFMA.FTZ R41, R40, R41, 0.1716887056827545166 ;  /* 0x3e2fcf2a28297423 */ /* 0x000fe40000010029 */
[C---:B------:R-:W-:Y:S02]  /*7ae0*/  FFMA.FTZ R5, R26.reuse, R5, 0.28857114911079406738 ;  /* 0x3e93bf991a057423 */ /* 0x040fe40000010005 */
[----:B------:R-:W-:Y:S02]  /*7af0*/  FFMA.FTZ R46, R43, R46, 0.1716887056827545166 ;  /* 0x3e2fcf2a2b2e7423 */ /* 0x000fe4000001002e */
[----:B------:R-:W-:Y:S01]  /*7b00*/  FFMA.FTZ R5, R26, R5, -0.36067417263984680176 ;  /* 0xbeb8aa491a057423 */ /* 0x000fe20000010005 */
[----:B------:R-:W0:Y:S01]  /*7b10*/  LDS R45, [R65] ;  /* 0x00000000412d7984 */ /* 0x000e220000000800 */
[----:B------:R-:W-:-:S02]  /*7b20*/  FFMA.FTZ R41, R40, R41, -0.17900948226451873779 ;  /* 0xbe374e4328297423 */ /* 0x000fc40000010029 */
[C---:B------:R-:W-:Y:S01]  /*7b30*/  FFMA.FTZ R5, R26.reuse, R5, 0.48089820146560668945 ;  /* 0x3ef6384a1a057423 */ /* 0x040fe20000010005 */
[----:B------:R-:W1:Y:S01]  /*7b40*/  LDS R57, [R4] ;  /* 0x0000000004397984 */ /* 0x000e620000000800 */
[C---:B------:R-:W-:Y:S02]  /*7b50*/  FFMA.FTZ R46, R43.reuse, R46, -0.17900948226451873779 ;  /* 0xbe374e432b2e7423 */ /* 0x040fe4000001002e */
[----:B------:R-:W-:Y:S01]  /*7b60*/  FFMA.FTZ R5, R26, R5, -0.72134751081466674805 ;  /* 0xbf38aa3b1a057423 */ /* 0x000fe20000010005 */
[----:B------:R-:W2:Y:S01]  /*7b70*/  LDS R47, [R65+0x100] ;  /* 0x00010000412f7984 */ /* 0x000ea20000000800 */
[----:B------:R-:W-:Y:S02]  /*7b80*/  FFMA.FTZ R41, R40, R41, 0.20512372255325317383 ;  /* 0x3e520bf428297423 */ /* 0x000fe40000010029 */
[----:B------:R-:W-:Y:S01]  /*7b90*/  FMUL R5, R26, R5 ;  /* 0x000000051a057220 */ /* 0x000fe20000400000 */
[----:B------:R-:W3:Y:S01]  /*7ba0*/  LDS R59, [R4+0x100] ;  /* 0x00010000043b7984 */ /* 0x000ee20000000800 */
[----:B------:R-:W-:-:S02]  /*7bb0*/  FFMA.FTZ R46, R43, R46, 0.20512372255325317383 ;  /* 0x3e520bf42b2e7423 */ /* 0x000fc4000001002e */
[----:B------:R-:W-:Y:S01]  /*7bc0*/  FMUL R5, R26, R5 ;  /* 0x000000051a057220 */ /* 0x000fe20000400000 */
[----:B------:R-:W4:Y:S01]  /*7bd0*/  LDS R49, [R65+0x200] ;  /* 0x0002000041317984 */ /* 0x000f220000000800 */
[----:B------:R-:W-:Y:S02]  /*7be0*/  FFMA.FTZ R41, R40, R41, -0.24046532809734344482 ;  /* 0xbe763c8b28297423 */ /* 0x000fe40000010029 */
[C---:B------:R-:W-:Y:S01]  /*7bf0*/  FFMA.FTZ R46, R43.reuse, R46, -0.24046532809734344482 ;  /* 0xbe763c8b2b2e7423 */ /* 0x040fe2000001002e */
[----:B------:R-:W5:Y:S01]  /*7c00*/  LDS R61, [R4+0x200] ;  /* 0x00020000043d7984 */ /* 0x000f620000000800 */
[----:B------:R-:W-:Y:S02]  /*7c10*/  FFMA.FTZ R26, R26, 1.4426950216293334961, R5 ;  /* 0x3fb8aa3b1a1a7823 */ /* 0x000fe40000010005 */
[----:B------:R-:W-:Y:S01]  /*7c20*/  FFMA.FTZ R41, R40, R41, 0.28857114911079406738 ;  /* 0x3e93bf9928297423 */ /* 0x000fe20000010029 */
[----:B------:R-:W5:Y:S01]  /*7c30*/  LDS R51, [R65+0x300] ;  /* 0x0003000041337984 */ /* 0x000f620000000800 */
[----:B------:R-:W-:-:S02]  /*7c40*/  FFMA.FTZ R46, R43, R46, 0.28857114911079406738 ;  /* 0x3e93bf992b2e7423 */ /* 0x000fc4000001002e */
[----:B------:R-:W-:Y:S01]  /*7c50*/  FADD R26, R27, R26 ;  /* 0x0000001a1b1a7221 */ /* 0x000fe20000000000 */
[----:B------:R0:W5:Y:S01]  /*7c60*/  LDS R63, [R4+0x300] ;  /* 0x00030000043f7984 */ /* 0x0001620000000800 */
[C---:B------:R-:W-:Y:S02]  /*7c70*/  FFMA.FTZ R41, R40.reuse, R41, -0.36067417263984680176 ;  /* 0xbeb8aa4928297423 */ /* 0x040fe40000010029 */
[C---:B------:R-:W-:Y:S02]  /*7c80*/  FFMA.FTZ R46, R43.reuse, R46, -0.36067417263984680176 ;  /* 0xbeb8aa492b2e7423 */ /* 0x040fe4000001002e */
[C---:B------:R-:W-:Y:S02]  /*7c90*/  FFMA.FTZ R41, R40.reuse, R41, 0.48089820146560668945 ;  /* 0x3ef6384a28297423 */ /* 0x040fe40000010029 */
[----:B------:R-:W-:Y:S01]  /*7ca0*/  FFMA.FTZ R46, R43, R46, 0.48089820146560668945 ;  /* 0x3ef6384a2b2e7423 */ /* 0x000fe2000001002e */
[----:B0-----:R-:W-:Y:S01]  /*7cb0*/  @P5 MOV R4, 0x7f800000 ;  /* 0x7f80000000045802 */ /* 0x001fe20000000f00 */
[----:B------:R-:W-:-:S02]  /*7cc0*/  FFMA.FTZ R41, R40, R41, -0.72134751081466674805 ;  /* 0xbf38aa3b28297423 */ /* 0x000fc40000010029 */
[----:B------:R-:W-:Y:S01]  /*7cd0*/  FFMA.FTZ R46, R43, R46, -0.72134751081466674805 ;  /* 0xbf38aa3b2b2e7423 */ /* 0x000fe2000001002e */
[----:B------:R-:W-:Y:S01]  /*7ce0*/  STG.E.U16 [R14.64], R45 ;  /* 0x0000002d0e007986 */ /* 0x000fe2000c101506 */
[----:B------:R-:W-:Y:S01]  /*7cf0*/  @P5 FFMA.FTZ R26, R67, R4, +INF ;  /* 0x7f800000431a5423 */ /* 0x000fe20000010004 */
[----:B------:R-:W-:Y:S01]  /*7d00*/  FSETP.NEU.AND P5, PT, R69, RZ, PT ;  /* 0x000000ff4500720b */ /* 0x000fe20003fad000 */
[----:B------:R-:W-:Y:S01]  /*7d10*/  FMUL R41, R40, R41 ;  /* 0x0000002928297220 */ /* 0x000fe20000400000 */
[----:B-1----:R-:W-:Y:S01]  /*7d20*/  STG.E.U16 [R12.64], R57 ;  /* 0x000000390c007986 */ /* 0x002fe2000c101506 */
[----:B------:R-:W-:Y:S01]  /*7d30*/  PRMT R4, R57, 0x7632, R4 ;  /* 0x0000763239047816 */ /* 0x000fe20000000004 */
[----:B------:R-:W-:Y:S02]  /*7d40*/  FMUL R46, R43, R46 ;  /* 0x0000002e2b2e7220 */ /* 0x000fe40000400000 */
[----:B--2---:R0:W-:Y:S01]  /*7d50*/  STG.E.U16 [R10.64], R47 ;  /* 0x0000002f0a007986 */ /* 0x0041e2000c101506 */
[----:B------:R-:W-:Y:S01]  /*7d60*/  PRMT R5, R47, 0x7632, R5 ;  /* 0x000076322f057816 */ /* 0x000fe20000000005 */
[----:B------:R-:W-:-:S02]  /*7d70*/  FADD R2, R2, R3 ;  /* 0x0000000302027221 */ /* 0x000fc40000000000 */
[----:B---3--:R-:W-:Y:S01]  /*7d80*/  STG.E.U16 [R34.64], R59 ;  /* 0x0000003b22007986 */ /* 0x008fe2000c101506 */
[C---:B------:R-:W-:Y:S02]  /*7d90*/  FMUL R41, R40.reuse, R41 ;  /* 0x0000002928297220 */ /* 0x040fe40000400000 */
[----:B------:R-:W-:Y:S01]  /*7da0*/  FMUL R46, R43, R46 ;  /* 0x0000002e2b2e7220 */ /* 0x000fe20000400000 */
[----:B----4-:R-:W-:Y:S01]  /*7db0*/  STG.E.U16 [R32.64], R49 ;  /* 0x0000003120007986 */ /* 0x010fe2000c101506 */
[----:B------:R-:W-:Y:S02]  /*7dc0*/  @P4 IMAD.MOV.U32 R3, RZ, RZ, 0x7f800000 ;  /* 0x7f800000ff034424 */ /* 0x000fe400078e00ff */
[----:B------:R-:W-:Y:S01]  /*7dd0*/  FFMA.FTZ R41, R40, 1.4426950216293334961, R41 ;  /* 0x3fb8aa3b28297823 */ /* 0x000fe20000010029 */
[----:B0-----:R-:W-:Y:S01]  /*7de0*/  PRMT R11, R45, 0x7632, R11 ;  /* 0x000076322d0b7816 */ /* 0x001fe2000000000b */
[----:B-----5:R0:W-:Y:S01]  /*7df0*/  STG.E.U16 [R30.64], R61 ;  /* 0x0000003d1e007986 */ /* 0x0201e2000c101506 */
[----:B------:R-:W-:Y:S01]  /*7e00*/  PRMT R10, R59, 0x7632, R10 ;  /* 0x000076323b0a7816 */ /* 0x000fe2000000000a */
[----:B------:R-:W-:-:S02]  /*7e10*/  FFMA.FTZ R43, R43, 1.4426950216293334961, R46 ;  /* 0x3fb8aa3b2b2b7823 */ /* 0x000fc4000001002e */
[----:B------:R1:W-:Y:S01]  /*7e20*/  STG.E.U16 [R28.64], R51 ;  /* 0x000000331c007986 */ /* 0x0003e2000c101506 */
[----:B------:R-:W-:Y:S01]  /*7e30*/  @P4 FFMA.FTZ R2, R68, R3, +INF ;  /* 0x7f80000044024423 */ /* 0x000fe20000010003 */
[----:B------:R-:W-:Y:S01]  /*7e40*/  FSETP.NEU.AND P4, PT, R67, RZ, PT ;  /* 0x000000ff4300720b */ /* 0x000fe20003f8d000 */
[----:B------:R-:W-:Y:S01]  /*7e50*/  @P3 IMAD.MOV.U32 R40, RZ, RZ, 0x7f800000 ;  /* 0x7f800000ff283424 */ /* 0x000fe200078e00ff */
[----:B------:R-:W-:Y:S01]  /*7e60*/  STG.E.U16 [R24.64], R63 ;  /* 0x0000003f18007986 */ /* 0x000fe2000c101506 */
[----:B------:R-:W-:Y:S01]  /*7e70*/  @P1 IMAD.MOV.U32 R3, RZ, RZ, 0x7f800000 ;  /* 0x7f800000ff031424 */ /* 0x000fe200078e00ff */
[----:B------:R-:W-:Y:S01]  /*7e80*/  FSEL R26, R26, -INF , P4 ;  /* 0xff8000001a1a7808 */ /* 0x000fe20002000000 */
[----:B------:R-:W-:Y:S01]  /*7e90*/  FADD R41, R42, R41 ;  /* 0x000000292a297221 */ /* 0x000fe20000000000 */
[----:B------:R-:W-:Y:S01]  /*7ea0*/  STG.E.U16 [R22.64], R11 ;  /* 0x0000000b16007986 */ /* 0x000fe2000c101506 */
[----:B0-----:R-:W-:Y:S01]  /*7eb0*/  PRMT R61, R61, 0x7632, R61 ;  /* 0x000076323d3d7816 */ /* 0x001fe2000000003d */
[----:B------:R-:W-:-:S02]  /*7ec0*/  FADD R43, R44, R43 ;  /* 0x0000002b2c2b7221 */ /* 0x000fc40000000000 */
[----:B------:R0:W-:Y:S01]  /*7ed0*/  STG.E.U16 [R20.64], R4 ;  /* 0x0000000414007986 */ /* 0x0001e2000c101506 */
[----:B-1----:R-:W-:Y:S01]  /*7ee0*/  PRMT R51, R51, 0x7632, R51 ;  /* 0x0000763233337816 */ /* 0x002fe20000000033 */
[----:B------:R-:W-:Y:S01]  /*7ef0*/  @P3 FFMA.FTZ R41, R69, R40, +INF ;  /* 0x7f80000045293423 */ /* 0x000fe20000010028 */
[C---:B------:R-:W-:Y:S01]  /*7f00*/  FSETP.NEU.AND P3, PT, R70.reuse, RZ, PT ;  /* 0x000000ff4600720b */ /* 0x040fe20003f6d000 */
[----:B------:R1:W-:Y:S01]  /*7f10*/  STG.E.U16 [R18.64], R5 ;  /* 0x0000000512007986 */ /* 0x0003e2000c101506 */
[----:B------:R-:W-:Y:S01]  /*7f20*/  @P1 FFMA.FTZ R43, R70, R3, +INF ;  /* 0x7f800000462b1423 */ /* 0x000fe20000010003 */
[----:B------:R-:W-:Y:S01]  /*7f30*/  FSEL R3, R2, -INF , P2 ;  /* 0xff80000002037808 */ /* 0x000fe20001000000 */
[----:B------:R-:W-:Y:S01]  /*7f40*/  FFMA R53, R26, 0.69314718246459960938, R53 ;  /* 0x3f3172181a357823 */ /* 0x000fe20000000035 */
[----:B------:R2:W-:Y:S01]  /*7f50*/  STG.E.U16 [R16.64], R10 ;  /* 0x0000000a10007986 */ /* 0x0005e2000c101506 */
[----:B------:R-:W-:Y:S02]  /*7f60*/  FSEL R41, R41, -INF , P5 ;  /* 0xff80000029297808 */ /* 0x000fe40002800000 */
[----:B------:R-:W-:Y:S01]  /*7f70*/  FSEL R2, R43, -INF , P3 ;  /* 0xff8000002b027808 */ /* 0x000fe20001800000 */
[----:B------:R-:W-:Y:S01]  /*7f80*/  FFMA R52, R3, 0.69314718246459960938, R52 ;  /* 0x3f31721803347823 */ /* 0x000fe20000000034 */
[----:B0-----:R-:W-:Y:S01]  /*7f90*/  PRMT R4, R63, 0x7632, R4 ;  /* 0x000076323f047816 */ /* 0x001fe20000000004 */
[----:B------:R-:W-:Y:S01]  /*7fa0*/  FFMA R54, R41, 0.69314718246459960938, R54 ;  /* 0x3f31721829367823 */ /* 0x000fe20000000036 */
[----:B-1----:R-:W-:Y:S01]  /*7fb0*/  PRMT R19, R49, 0x7632, R19 ;  /* 0x0000763231137816 */ /* 0x002fe20000000013 */
[----:B------:R-:W-:-:S04]  /*7fc0*/  FFMA R55, R2, 0.69314718246459960938, R55 ;  /* 0x3f31721802377823 */ /* 0x000fc80000000037 */
[----:B------:R2:W-:Y:S04]  /*7fd0*/  STG.E.U16 [R38.64], R19 ;  /* 0x0000001326007986 */ /* 0x0005e8000c101506 */
[----:B------:R2:W-:Y:S04]  /*7fe0*/  STG.E.U16 [R36.64], R61 ;  /* 0x0000003d24007986 */ /* 0x0005e8000c101506 */
[----:B------:R2:W-:Y:S04]  /*7ff0*/  STG.E.U16 [R6.64], R51 ;  /* 0x0000003306007986 */ /* 0x0005e8000c101506 */
[----:B------:R2:W-:Y:S04]  /*8000*/  STG.E.U16 [R8.64], R4 ;  /* 0x0000000408007986 */ /* 0x0005e8000c101506 */
[----:B------:R-:W-:Y:S06]  /*8010*/  BAR.SYNC.DEFER_BLOCKING 0x0 ;  /* 0x0000000000007b1d */ /* 0x000fec0000010000 */
[----:B------:R2:W-:Y:S04]  /*8020*/  STS.128 [R89.X4], R52 ;  /* 0x0000003459007388 */ /* 0x0005e80000004c00 */
[----:B------:R-:W-:Y:S06]  /*8030*/  BAR.SYNC.DEFER_BLOCKING 0x0 ;  /* 0x0000000000007b1d */ /* 0x000fec0000010000 */
[----:B------:R-:W-:Y:S05]  /*8040*/  @P0 EXIT ;  /* 0x000000000000094d */ /* 0x000fea0003800000 */
[----:B--2---:R-:W0:Y:S01]  /*8050*/  LDS R7, [R0] ;  /* 0x0000000000077984 */ /* 0x004e220000000800 */
[----:B------:R-:W-:-:S02]  /*8060*/  IMAD R2, R88, c[0x0][0x1cc], RZ ;  /* 0x0000730058027a24 */ /* 0x000fc400078e02ff */
[----:B------:R-:W-:Y:S02]  /*8070*/  IMAD.SHL.U32 R6, R71, 0x4, RZ ;  /* 0x0000000447067824 */ /* 0x000fe400078e00ff */
[C---:B------:R-:W-:Y:S01]  /*8080*/  IMAD.HI R4, R2.reuse, 0x4, RZ ;  /* 0x0000000402047827 */ /* 0x040fe200078e02ff */
[----:B------:R-:W-:-:S03]  /*8090*/  SHF.L.U32 R3, R2, 0x2, RZ ;  /* 0x0000000202037819 */ /* 0x000fc600000006ff */
[----:B------:R-:W-:Y:S01]  /*80a0*/  IMAD.HI R5, R71, 0x4, RZ ;  /* 0x0000000447057827 */ /* 0x000fe200078e02ff */
[----:B------:R-:W-:-:S04]  /*80b0*/  IADD3 R2, P0, P1, R6, c[0x0][0x180], R3 ;  /* 0x0000600006027a10 */ /* 0x000fc8000791e003 */
[----:B------:R-:W-:-:S05]  /*80c0*/  IADD3.X R3, R5, c[0x0][0x184], R4, P0, P1 ;  /* 0x0000610005037a10 */ /* 0x000fca00007e2404 */
[----:B0-----:R-:W-:Y:S01]  /*80d0*/  STG.E [R2.64], R7 ;  /* 0x0000000702007986 */ /* 0x001fe2000c101906 */
[----:B------:R-:W-:Y:S05]  /*80e0*/  EXIT ;  /* 0x000000000000794d */ /* 0x000fea0003800000 */
.L_x_2:
[----:B------:R-:W-:-:S00]  /*80f0*/  BRA `(.L_x_2) ;  /* 0xfffffff000007947 */ /* 0x000fc0000383ffff */
[----:B------:R-:W-:-:S00]  /*8100*/  NOP ;  /* 0x0000000000007918 */ /* 0x000fc00000000000 */
[----:B------:R-:W-:-:S00]  /*8110*/  NOP ;  /* 0x0000000000007918 */ /* 0x000fc00000000000 */
[----:B------:R-:W-:-:S00]  /*8120*/  NOP ;  /* 0x0000000000007918 */ /* 0x000fc00000000000 */
[----:B------:R-:W-:-:S00]  /*8130*/  NOP ;  /* 0x0000000000007918 */ /* 0x000fc00000000000 */
[----:B------:R-:W-:-:S00]  /*8140*/  NOP ;  /* 0x0000000000007918 */ /* 0x000fc00000000000 */
[----:B------:R-:W-:-:S00]  /*8150*/  NOP ;  /* 0x0000000000007918 */ /* 0x000fc00000000000 */
[----:B------:R-:W-:-:S00]  /*8160*/  NOP ;  /* 0x0000000000007918 */ /* 0x000fc00000000000 */
[----:B------:R-:W-:-:S00]  /*8170*/  NOP ;  /* 0x0000000000007918 */ /* 0x000fc00000000000 */
.L_x_3:


//--------------------- .nv.global.init           --------------------------
	.section	.nv.global.init,"aw",@progbits
.nv.global.init:
	.type		_$_str,@object
	.size		_$_str,(.L_0 - _$_str)
_$_str:
        /*0000*/ 	.byte	0x5f, 0x5f, 0x43, 0x55, 0x44, 0x41, 0x5f, 0x46, 0x54, 0x5a, 0x00
.L_0:


//--------------------- .nv.shared.attn_fwd       --------------------------
	.section	.nv.shared.attn_fwd,"aw",@nobits
	.sectionflags	@""
	.align	16
